	.target	sm_90a

	.elftype	@"ET_EXEC"


//--------------------- .note.nv.tkinfo           --------------------------
	.section	.note.nv.tkinfo,"",@"SHT_NOTE"
	.sectionflags	@"SHF_NOTE_NV_TKINFO"
	.tkinfo
        /*0018*/ 	.word	0x00000002
        /*0030*/ 	.string	""
        /*0030*/ 	.string	"ptxas"
        /*0030*/ 	.string	"Cuda compilation tools, release 13.0, V13.0.88"
        /*0030*/ 	.string	"Build cuda_13.0.r13.0/compiler.36424714_0"
        /*0030*/ 	.string	"-arch sm_90a -m 64 "



//--------------------- .note.nv.cuinfo           --------------------------
	.section	.note.nv.cuinfo,"",@"SHT_NOTE"
	.sectionflags	@"SHF_NOTE_NV_CUINFO"
        /*0018*/ 	.short	0x0002
        /*001a*/ 	.short	0x005a
        /*001c*/ 	.short	0x0082
	.zero		2


//--------------------- .nv.info                  --------------------------
	.section	.nv.info,"",@"SHT_CUDA_INFO"
	.align	4


	//----- nvinfo : EIATTR_REGCOUNT
	.align		4
        /*0000*/ 	.byte	0x04, 0x2f
        /*0002*/ 	.short	(.L_15 - .L_14)
	.align		4
.L_14:
        /*0004*/ 	.word	index@(_ZN7cutlass13device_kernelINS_4gemm6kernel13GemmUniversalIN4cute5tupleIJiiiiEEENS1_10collective13CollectiveMmaINS1_34MainloopSm90TmaGmmaWarpSpecializedILi56ENS5_IJNS4_1CILi1EEESB_SB_EEENS1_32KernelTmaWarpSpecializedPingpongEEENS5_IJNSA_ILi64EEESF_NSA_ILi32EEEEEEaNS5_IJlSB_lEEEaSI_NS4_8TiledMMAINS4_8MMA_AtomIJNS4_4SM904GMMA26MMA_64x64x32_S32S8S8_SS_TNEEEENS4_6LayoutISC_NS5_IJNSA_ILi0EEESQ_SQ_EEEEENS5_IJNS4_10UnderscoreEST_ST_EEEEENS4_13SM90_TMA_LOADENS4_14ComposedLayoutINS4_7SwizzleILi1ELi4ELi3EEENS4_18smem_ptr_flag_bitsILi8EEENSP_INS5_IJNSA_ILi8EEESG_EEENS5_IJSG_SB_EEEEEEEvNS4_8identityESW_S16_vS17_EENS_8epilogue10collective6detail29Sm90TmaWarpSpecializedAdapterINS1A_15DefaultEpilogueIaSI_SI_NS19_6thread17LinearCombinationIaLi1EiiLNS1E_9ScaleType4KindE0ELNS_15FloatRoundStyleE2EaEENS1_15EpilogueDefaultEEEEEvvEEEEvNT_6ParamsE)
        /*0008*/ 	.word	0x000000a8


	//----- nvinfo : EIATTR_FRAME_SIZE
	.align		4
.L_15:
        /*000c*/ 	.byte	0x04, 0x11
        /*000e*/ 	.short	(.L_17 - .L_16)
	.align		4
.L_16:
        /*0010*/ 	.word	index@(_ZN7cutlass13device_kernelINS_4gemm6kernel13GemmUniversalIN4cute5tupleIJiiiiEEENS1_10collective13CollectiveMmaINS1_34MainloopSm90TmaGmmaWarpSpecializedILi56ENS5_IJNS4_1CILi1EEESB_SB_EEENS1_32KernelTmaWarpSpecializedPingpongEEENS5_IJNSA_ILi64EEESF_NSA_ILi32EEEEEEaNS5_IJlSB_lEEEaSI_NS4_8TiledMMAINS4_8MMA_AtomIJNS4_4SM904GMMA26MMA_64x64x32_S32S8S8_SS_TNEEEENS4_6LayoutISC_NS5_IJNSA_ILi0EEESQ_SQ_EEEEENS5_IJNS4_10UnderscoreEST_ST_EEEEENS4_13SM90_TMA_LOADENS4_14ComposedLayoutINS4_7SwizzleILi1ELi4ELi3EEENS4_18smem_ptr_flag_bitsILi8EEENSP_INS5_IJNSA_ILi8EEESG_EEENS5_IJSG_SB_EEEEEEEvNS4_8identityESW_S16_vS17_EENS_8epilogue10collective6detail29Sm90TmaWarpSpecializedAdapterINS1A_15DefaultEpilogueIaSI_SI_NS19_6thread17LinearCombinationIaLi1EiiLNS1E_9ScaleType4KindE0ELNS_15FloatRoundStyleE2EaEENS1_15EpilogueDefaultEEEEEvvEEEEvNT_6ParamsE)
        /*0014*/ 	.word	0x00000008


	//----- nvinfo : EIATTR_MIN_STACK_SIZE
	.align		4
.L_17:
        /*0018*/ 	.byte	0x04, 0x12
        /*001a*/ 	.short	(.L_19 - .L_18)
	.align		4
.L_18:
        /*001c*/ 	.word	index@(_ZN7cutlass13device_kernelINS_4gemm6kernel13GemmUniversalIN4cute5tupleIJiiiiEEENS1_10collective13CollectiveMmaINS1_34MainloopSm90TmaGmmaWarpSpecializedILi56ENS5_IJNS4_1CILi1EEESB_SB_EEENS1_32KernelTmaWarpSpecializedPingpongEEENS5_IJNSA_ILi64EEESF_NSA_ILi32EEEEEEaNS5_IJlSB_lEEEaSI_NS4_8TiledMMAINS4_8MMA_AtomIJNS4_4SM904GMMA26MMA_64x64x32_S32S8S8_SS_TNEEEENS4_6LayoutISC_NS5_IJNSA_ILi0EEESQ_SQ_EEEEENS5_IJNS4_10UnderscoreEST_ST_EEEEENS4_13SM90_TMA_LOADENS4_14ComposedLayoutINS4_7SwizzleILi1ELi4ELi3EEENS4_18smem_ptr_flag_bitsILi8EEENSP_INS5_IJNSA_ILi8EEESG_EEENS5_IJSG_SB_EEEEEEEvNS4_8identityESW_S16_vS17_EENS_8epilogue10collective6detail29Sm90TmaWarpSpecializedAdapterINS1A_15DefaultEpilogueIaSI_SI_NS19_6thread17LinearCombinationIaLi1EiiLNS1E_9ScaleType4KindE0ELNS_15FloatRoundStyleE2EaEENS1_15EpilogueDefaultEEEEEvvEEEEvNT_6ParamsE)
        /*0020*/ 	.word	0x00000008
.L_19:


//--------------------- .nv.compat                --------------------------
	.section	.nv.compat,"",@"SHT_CUDA_COMPAT_INFO"
	.align	4
        /*0000*/ 	.byte	0x02, 0x09, 0x01, 0x00, 0x02, 0x02, 0x04, 0x00, 0x02, 0x05, 0x05, 0x00, 0x03, 0x07, 0x01, 0x01
        /*0010*/ 	.byte	0x02, 0x03, 0x01, 0x00, 0x02, 0x06, 0x01, 0x00, 0x04, 0x0b, 0x08, 0x00, 0x00, 0x00, 0x00, 0x00
        /*0020*/ 	.byte	0x00, 0x00, 0x00, 0x00


//--------------------- .nv.info._ZN7cutlass13device_kernelINS_4gemm6kernel13GemmUniversalIN4cute5tupleIJiiiiEEENS1_10collective13CollectiveMmaINS1_34MainloopSm90TmaGmmaWarpSpecializedILi56ENS5_IJNS4_1CILi1EEESB_SB_EEENS1_32KernelTmaWarpSpecializedPingpongEEENS5_IJNSA_ILi64EEESF_NSA_ILi32EEEEEEaNS5_IJlSB_lEEEaSI_NS4_8TiledMMAINS4_8MMA_AtomIJNS4_4SM904GMMA26MMA_64x64x32_S32S8S8_SS_TNEEEENS4_6LayoutISC_NS5_IJNSA_ILi0EEESQ_SQ_EEEEENS5_IJNS4_10UnderscoreEST_ST_EEEEENS4_13SM90_TMA_LOADENS4_14ComposedLayoutINS4_7SwizzleILi1ELi4ELi3EEENS4_18smem_ptr_flag_bitsILi8EEENSP_INS5_IJNSA_ILi8EEESG_EEENS5_IJSG_SB_EEEEEEEvNS4_8identityESW_S16_vS17_EENS_8epilogue10collective6detail29Sm90TmaWarpSpecializedAdapterINS1A_15DefaultEpilogueIaSI_SI_NS19_6thread17LinearCombinationIaLi1EiiLNS1E_9ScaleType4KindE0ELNS_15FloatRoundStyleE2EaEENS1_15EpilogueDefaultEEEEEvvEEEEvNT_6ParamsE --------------------------
	.section	.nv.info._ZN7cutlass13device_kernelINS_4gemm6kernel13GemmUniversalIN4cute5tupleIJiiiiEEENS1_10collective13CollectiveMmaINS1_34MainloopSm90TmaGmmaWarpSpecializedILi56ENS5_IJNS4_1CILi1EEESB_SB_EEENS1_32KernelTmaWarpSpecializedPingpongEEENS5_IJNSA_ILi64EEESF_NSA_ILi32EEEEEEaNS5_IJlSB_lEEEaSI_NS4_8TiledMMAINS4_8MMA_AtomIJNS4_4SM904GMMA26MMA_64x64x32_S32S8S8_SS_TNEEEENS4_6LayoutISC_NS5_IJNSA_ILi0EEESQ_SQ_EEEEENS5_IJNS4_10UnderscoreEST_ST_EEEEENS4_13SM90_TMA_LOADENS4_14ComposedLayoutINS4_7SwizzleILi1ELi4ELi3EEENS4_18smem_ptr_flag_bitsILi8EEENSP_INS5_IJNSA_ILi8EEESG_EEENS5_IJSG_SB_EEEEEEEvNS4_8identityESW_S16_vS17_EENS_8epilogue10collective6detail29Sm90TmaWarpSpecializedAdapterINS1A_15DefaultEpilogueIaSI_SI_NS19_6thread17LinearCombinationIaLi1EiiLNS1E_9ScaleType4KindE0ELNS_15FloatRoundStyleE2EaEENS1_15EpilogueDefaultEEEEEvvEEEEvNT_6ParamsE,"",@"SHT_CUDA_INFO"
	.sectionflags	@""
	.align	4


	//----- nvinfo : EIATTR_CUDA_API_VERSION
	.align		4
        /*0000*/ 	.byte	0x04, 0x37
        /*0002*/ 	.short	(.L_21 - .L_20)
.L_20:
        /*0004*/ 	.word	0x00000082


	//----- nvinfo : EIATTR_KPARAM_INFO
	.align		4
.L_21:
        /*0008*/ 	.byte	0x04, 0x17
        /*000a*/ 	.short	(.L_23 - .L_22)
.L_22:
        /*000c*/ 	.word	0x00000000
        /*0010*/ 	.short	0x0000
        /*0012*/ 	.short	0x0070
        /*0014*/ 	.byte	0x00, 0xf0, 0x01, 0x10


	//----- nvinfo : EIATTR_SPARSE_MMA_MASK
	.align		4
.L_23:
        /*0018*/ 	.byte	0x03, 0x50
        /*001a*/ 	.short	0x0000


	//----- nvinfo : EIATTR_MAXREG_COUNT
	.align		4
        /*001c*/ 	.byte	0x03, 0x1b
        /*001e*/ 	.short	0x00a8


	//----- nvinfo : EIATTR_NUM_BARRIERS
	.align		4
        /*0020*/ 	.byte	0x02, 0x4c
        /*0022*/ 	.byte	0x01
	.zero		1


	//----- nvinfo : EIATTR_EXTERNS
	.align		4
        /*0024*/ 	.byte	0x04, 0x0f
        /*0026*/ 	.short	(.L_25 - .L_24)


	//   ....[0]....
	.align		4
.L_24:
        /*0028*/ 	.word	index@(__assertfail)


	//----- nvinfo : EIATTR_ANNOTATIONS
	.align		4
.L_25:
        /*002c*/ 	.byte	0x04, 0x55
        /*002e*/ 	.short	(.L_27 - .L_26)


	//   ....[0]....
.L_26:
        /*0030*/ 	.word	0x00000001
        /*0034*/ 	.byte	0x80, 0x11, 0x00, 0x00, 0x01, 0x00, 0x00, 0x00, 0xa0, 0x18, 0x00, 0x00, 0x01, 0x00, 0x00, 0x00
        /*0044*/ 	.byte	0x20, 0x41, 0x00, 0x00, 0x01, 0x00, 0x00, 0x00, 0xc0, 0x4c, 0x00, 0x00


	//----- nvinfo : EIATTR_MERCURY_ISA_VERSION
	.align		4
.L_27:
        /*0050*/ 	.byte	0x03, 0x5f
        /*0052*/ 	.short	0x0101


	//----- nvinfo : EIATTR_INT_WARP_WIDE_INSTR_OFFSETS
	.align		4
        /*0054*/ 	.byte	0x04, 0x31
        /*0056*/ 	.short	(.L_29 - .L_28)


	//   ....[0]....
.L_28:
        /*0058*/ 	.word	0x00000aa0


	//   ....[1]....
        /*005c*/ 	.word	0x00000ac0


	//   ....[2]....
        /*0060*/ 	.word	0x00000b40


	//   ....[3]....
        /*0064*/ 	.word	0x00000b50


	//   ....[4]....
        /*0068*/ 	.word	0x00000b60


	//   ....[5]....
        /*006c*/ 	.word	0x00000b80


	//   ....[6]....
        /*0070*/ 	.word	0x00000c10


	//   ....[7]....
        /*0074*/ 	.word	0x00000c30


	//----- nvinfo : EIATTR_COOP_GROUP_MASK_REGIDS
	.align		4
.L_29:
        /*0078*/ 	.byte	0x04, 0x29
        /*007a*/ 	.short	(.L_31 - .L_30)


	//   ....[0]....
.L_30:
        /*007c*/ 	.word	0xffffffff


	//   ....[1]....
        /*0080*/ 	.word	0xffffffff


	//   ....[2]....
        /*0084*/ 	.word	0xffffffff


	//   ....[3]....
        /*0088*/ 	.word	0xffffffff


	//   ....[4]....
        /*008c*/ 	.word	0xffffffff


	//   ....[5]....
        /*0090*/ 	.word	0xffffffff


	//----- nvinfo : EIATTR_COOP_GROUP_INSTR_OFFSETS
	.align		4
.L_31:
        /*0094*/ 	.byte	0x04, 0x28
        /*0096*/ 	.short	(.L_33 - .L_32)


	//   ....[0]....
.L_32:
        /*0098*/ 	.word	0x00000070


	//   ....[1]....
        /*009c*/ 	.word	0x00000080


	//   ....[2]....
        /*00a0*/ 	.word	0x00000140


	//   ....[3]....
        /*00a4*/ 	.word	0x00000980


	//   ....[4]....
        /*00a8*/ 	.word	0x000009c0


	//   ....[5]....
        /*00ac*/ 	.word	0x00000a00


	//----- nvinfo : EIATTR_REG_RECONFIG
	.align		4
.L_33:
        /*00b0*/ 	.byte	0x01, 0x54
	.zero		2


	//----- nvinfo : EIATTR_SYSCALL_OFFSETS
	.align		4
        /*00b4*/ 	.byte	0x04, 0x46
        /*00b6*/ 	.short	(.L_35 - .L_34)


	//   ....[0]....
.L_34:
        /*00b8*/ 	.word	0x00001d90


	//----- nvinfo : EIATTR_MBARRIER_INSTR_OFFSETS
	.align		4
.L_35:
        /*00bc*/ 	.byte	0x04, 0x39
        /*00be*/ 	.short	(.L_37 - .L_36)


	//   ....[0]....
.L_36:
        /*00c0*/ 	.word	0x00000260
        /*00c4*/ 	.word	0x000000ff
        /*00c8*/ 	.word	0x00000000
        /*00cc*/ 	.short	0x0100
        /*00ce*/ 	.byte	0x08
	.zero		1


	//   ....[1]....
        /*00d0*/ 	.word	0x00000270
        /*00d4*/ 	.word	0x000000ff
        /*00d8*/ 	.word	0x000001c0
        /*00dc*/ 	.short	0x0100
        /*00de*/ 	.byte	0x08
	.zero		1


	//   ....[2]....
        /*00e0*/ 	.word	0x00000280
        /*00e4*/ 	.word	0x000000ff
        /*00e8*/ 	.word	0x00000008
        /*00ec*/ 	.short	0x0100
        /*00ee*/ 	.byte	0x08
	.zero		1


	//   ....[3]....
        /*00f0*/ 	.word	0x00000290
        /*00f4*/ 	.word	0x000000ff
        /*00f8*/ 	.word	0x000001c8
        /*00fc*/ 	.short	0x0100
        /*00fe*/ 	.byte	0x08
	.zero		1


	//   ....[4]....
        /*0100*/ 	.word	0x000002a0
        /*0104*/ 	.word	0x000000ff
        /*0108*/ 	.word	0x00000010
        /*010c*/ 	.short	0x0100
        /*010e*/ 	.byte	0x08
	.zero		1


	//   ....[5]....
        /*0110*/ 	.word	0x000002b0
        /*0114*/ 	.word	0x000000ff
        /*0118*/ 	.word	0x000001d0
        /*011c*/ 	.short	0x0100
        /*011e*/ 	.byte	0x08
	.zero		1


	//   ....[6]....
        /*0120*/ 	.word	0x000002c0
        /*0124*/ 	.word	0x000000ff
        /*0128*/ 	.word	0x00000018
        /*012c*/ 	.short	0x0100
        /*012e*/ 	.byte	0x08
	.zero		1


	//   ....[7]....
        /*0130*/ 	.word	0x000002d0
        /*0134*/ 	.word	0x000000ff
        /*0138*/ 	.word	0x000001d8
        /*013c*/ 	.short	0x0100
        /*013e*/ 	.byte	0x08
	.zero		1


	//   ....[8]....
        /*0140*/ 	.word	0x000002e0
        /*0144*/ 	.word	0x000000ff
        /*0148*/ 	.word	0x00000020
        /*014c*/ 	.short	0x0100
        /*014e*/ 	.byte	0x08
	.zero		1


	//   ....[9]....
        /*0150*/ 	.word	0x000002f0
        /*0154*/ 	.word	0x000000ff
        /*0158*/ 	.word	0x000001e0
        /*015c*/ 	.short	0x0100
        /*015e*/ 	.byte	0x08
	.zero		1


	//   ....[10]....
        /*0160*/ 	.word	0x00000300
        /*0164*/ 	.word	0x000000ff
        /*0168*/ 	.word	0x00000028
        /*016c*/ 	.short	0x0100
        /*016e*/ 	.byte	0x08
	.zero		1


	//   ....[11]....
        /*0170*/ 	.word	0x00000310
        /*0174*/ 	.word	0x000000ff
        /*0178*/ 	.word	0x000001e8
        /*017c*/ 	.short	0x0100
        /*017e*/ 	.byte	0x08
	.zero		1


	//   ....[12]....
        /*0180*/ 	.word	0x00000320
        /*0184*/ 	.word	0x000000ff
        /*0188*/ 	.word	0x00000030
        /*018c*/ 	.short	0x0100
        /*018e*/ 	.byte	0x08
	.zero		1


	//   ....[13]....
        /*0190*/ 	.word	0x00000330
        /*0194*/ 	.word	0x000000ff
        /*0198*/ 	.word	0x000001f0
        /*019c*/ 	.short	0x0100
        /*019e*/ 	.byte	0x08
	.zero		1


	//   ....[14]....
        /*01a0*/ 	.word	0x00000340
        /*01a4*/ 	.word	0x000000ff
        /*01a8*/ 	.word	0x00000038
        /*01ac*/ 	.short	0x0100
        /*01ae*/ 	.byte	0x08
	.zero		1


	//   ....[15]....
        /*01b0*/ 	.word	0x00000350
        /*01b4*/ 	.word	0x000000ff
        /*01b8*/ 	.word	0x000001f8
        /*01bc*/ 	.short	0x0100
        /*01be*/ 	.byte	0x08
	.zero		1


	//   ....[16]....
        /*01c0*/ 	.word	0x00000360
        /*01c4*/ 	.word	0x000000ff
        /*01c8*/ 	.word	0x00000040
        /*01cc*/ 	.short	0x0100
        /*01ce*/ 	.byte	0x08
	.zero		1


	//   ....[17]....
        /*01d0*/ 	.word	0x00000370
        /*01d4*/ 	.word	0x000000ff
        /*01d8*/ 	.word	0x00000200
        /*01dc*/ 	.short	0x0100
        /*01de*/ 	.byte	0x08
	.zero		1


	//   ....[18]....
        /*01e0*/ 	.word	0x00000380
        /*01e4*/ 	.word	0x000000ff
        /*01e8*/ 	.word	0x00000048
        /*01ec*/ 	.short	0x0100
        /*01ee*/ 	.byte	0x08
	.zero		1


	//   ....[19]....
        /*01f0*/ 	.word	0x00000390
        /*01f4*/ 	.word	0x000000ff
        /*01f8*/ 	.word	0x00000208
        /*01fc*/ 	.short	0x0100
        /*01fe*/ 	.byte	0x08
	.zero		1


	//   ....[20]....
        /*0200*/ 	.word	0x000003a0
        /*0204*/ 	.word	0x000000ff
        /*0208*/ 	.word	0x00000050
        /*020c*/ 	.short	0x0100
        /*020e*/ 	.byte	0x08
	.zero		1


	//   ....[21]....
        /*0210*/ 	.word	0x000003b0
        /*0214*/ 	.word	0x000000ff
        /*0218*/ 	.word	0x00000210
        /*021c*/ 	.short	0x0100
        /*021e*/ 	.byte	0x08
	.zero		1


	//   ....[22]....
        /*0220*/ 	.word	0x000003c0
        /*0224*/ 	.word	0x000000ff
        /*0228*/ 	.word	0x00000058
        /*022c*/ 	.short	0x0100
        /*022e*/ 	.byte	0x08
	.zero		1


	//   ....[23]....
        /*0230*/ 	.word	0x000003d0
        /*0234*/ 	.word	0x000000ff
        /*0238*/ 	.word	0x00000218
        /*023c*/ 	.short	0x0100
        /*023e*/ 	.byte	0x08
	.zero		1


	//   ....[24]....
        /*0240*/ 	.word	0x000003e0
        /*0244*/ 	.word	0x000000ff
        /*0248*/ 	.word	0x00000060
        /*024c*/ 	.short	0x0100
        /*024e*/ 	.byte	0x08
	.zero		1


	//   ....[25]....
        /*0250*/ 	.word	0x000003f0
        /*0254*/ 	.word	0x000000ff
        /*0258*/ 	.word	0x00000220
        /*025c*/ 	.short	0x0100
        /*025e*/ 	.byte	0x08
	.zero		1


	//   ....[26]....
        /*0260*/ 	.word	0x00000400
        /*0264*/ 	.word	0x000000ff
        /*0268*/ 	.word	0x00000068
        /*026c*/ 	.short	0x0100
        /*026e*/ 	.byte	0x08
	.zero		1


	//   ....[27]....
        /*0270*/ 	.word	0x00000410
        /*0274*/ 	.word	0x000000ff
        /*0278*/ 	.word	0x00000228
        /*027c*/ 	.short	0x0100
        /*027e*/ 	.byte	0x08
	.zero		1


	//   ....[28]....
        /*0280*/ 	.word	0x00000420
        /*0284*/ 	.word	0x000000ff
        /*0288*/ 	.word	0x00000070
        /*028c*/ 	.short	0x0100
        /*028e*/ 	.byte	0x08
	.zero		1


	//   ....[29]....
        /*0290*/ 	.word	0x00000430
        /*0294*/ 	.word	0x000000ff
        /*0298*/ 	.word	0x00000230
        /*029c*/ 	.short	0x0100
        /*029e*/ 	.byte	0x08
	.zero		1


	//   ....[30]....
        /*02a0*/ 	.word	0x00000440
        /*02a4*/ 	.word	0x000000ff
        /*02a8*/ 	.word	0x00000078
        /*02ac*/ 	.short	0x0100
        /*02ae*/ 	.byte	0x08
	.zero		1


	//   ....[31]....
        /*02b0*/ 	.word	0x00000450
        /*02b4*/ 	.word	0x000000ff
        /*02b8*/ 	.word	0x00000238
        /*02bc*/ 	.short	0x0100
        /*02be*/ 	.byte	0x08
	.zero		1


	//   ....[32]....
        /*02c0*/ 	.word	0x00000460
        /*02c4*/ 	.word	0x000000ff
        /*02c8*/ 	.word	0x00000080
        /*02cc*/ 	.short	0x0100
        /*02ce*/ 	.byte	0x08
	.zero		1


	//   ....[33]....
        /*02d0*/ 	.word	0x00000470
        /*02d4*/ 	.word	0x000000ff
        /*02d8*/ 	.word	0x00000240
        /*02dc*/ 	.short	0x0100
        /*02de*/ 	.byte	0x08
	.zero		1


	//   ....[34]....
        /*02e0*/ 	.word	0x00000480
        /*02e4*/ 	.word	0x000000ff
        /*02e8*/ 	.word	0x00000088
        /*02ec*/ 	.short	0x0100
        /*02ee*/ 	.byte	0x08
	.zero		1


	//   ....[35]....
        /*02f0*/ 	.word	0x00000490
        /*02f4*/ 	.word	0x000000ff
        /*02f8*/ 	.word	0x00000248
        /*02fc*/ 	.short	0x0100
        /*02fe*/ 	.byte	0x08
	.zero		1


	//   ....[36]....
        /*0300*/ 	.word	0x000004a0
        /*0304*/ 	.word	0x000000ff
        /*0308*/ 	.word	0x00000090
        /*030c*/ 	.short	0x0100
        /*030e*/ 	.byte	0x08
	.zero		1


	//   ....[37]....
        /*0310*/ 	.word	0x000004b0
        /*0314*/ 	.word	0x000000ff
        /*0318*/ 	.word	0x00000250
        /*031c*/ 	.short	0x0100
        /*031e*/ 	.byte	0x08
	.zero		1


	//   ....[38]....
        /*0320*/ 	.word	0x000004c0
        /*0324*/ 	.word	0x000000ff
        /*0328*/ 	.word	0x00000098
        /*032c*/ 	.short	0x0100
        /*032e*/ 	.byte	0x08
	.zero		1


	//   ....[39]....
        /*0330*/ 	.word	0x000004d0
        /*0334*/ 	.word	0x000000ff
        /*0338*/ 	.word	0x00000258
        /*033c*/ 	.short	0x0100
        /*033e*/ 	.byte	0x08
	.zero		1


	//   ....[40]....
        /*0340*/ 	.word	0x000004e0
        /*0344*/ 	.word	0x000000ff
        /*0348*/ 	.word	0x000000a0
        /*034c*/ 	.short	0x0100
        /*034e*/ 	.byte	0x08
	.zero		1


	//   ....[41]....
        /*0350*/ 	.word	0x000004f0
        /*0354*/ 	.word	0x000000ff
        /*0358*/ 	.word	0x00000260
        /*035c*/ 	.short	0x0100
        /*035e*/ 	.byte	0x08
	.zero		1


	//   ....[42]....
        /*0360*/ 	.word	0x00000500
        /*0364*/ 	.word	0x000000ff
        /*0368*/ 	.word	0x000000a8
        /*036c*/ 	.short	0x0100
        /*036e*/ 	.byte	0x08
	.zero		1


	//   ....[43]....
        /*0370*/ 	.word	0x00000510
        /*0374*/ 	.word	0x000000ff
        /*0378*/ 	.word	0x00000268
        /*037c*/ 	.short	0x0100
        /*037e*/ 	.byte	0x08
	.zero		1


	//   ....[44]....
        /*0380*/ 	.word	0x00000520
        /*0384*/ 	.word	0x000000ff
        /*0388*/ 	.word	0x000000b0
        /*038c*/ 	.short	0x0100
        /*038e*/ 	.byte	0x08
	.zero		1


	//   ....[45]....
        /*0390*/ 	.word	0x00000530
        /*0394*/ 	.word	0x000000ff
        /*0398*/ 	.word	0x00000270
        /*039c*/ 	.short	0x0100
        /*039e*/ 	.byte	0x08
	.zero		1


	//   ....[46]....
        /*03a0*/ 	.word	0x00000540
        /*03a4*/ 	.word	0x000000ff
        /*03a8*/ 	.word	0x000000b8
        /*03ac*/ 	.short	0x0100
        /*03ae*/ 	.byte	0x08
	.zero		1


	//   ....[47]....
        /*03b0*/ 	.word	0x00000550
        /*03b4*/ 	.word	0x000000ff
        /*03b8*/ 	.word	0x00000278
        /*03bc*/ 	.short	0x0100
        /*03be*/ 	.byte	0x08
	.zero		1


	//   ....[48]....
        /*03c0*/ 	.word	0x00000560
        /*03c4*/ 	.word	0x000000ff
        /*03c8*/ 	.word	0x000000c0
        /*03cc*/ 	.short	0x0100
        /*03ce*/ 	.byte	0x08
	.zero		1


	//   ....[49]....
        /*03d0*/ 	.word	0x00000570
        /*03d4*/ 	.word	0x000000ff
        /*03d8*/ 	.word	0x00000280
        /*03dc*/ 	.short	0x0100
        /*03de*/ 	.byte	0x08
	.zero		1


	//   ....[50]....
        /*03e0*/ 	.word	0x00000580
        /*03e4*/ 	.word	0x000000ff
        /*03e8*/ 	.word	0x000000c8
        /*03ec*/ 	.short	0x0100
        /*03ee*/ 	.byte	0x08
	.zero		1


	//   ....[51]....
        /*03f0*/ 	.word	0x00000590
        /*03f4*/ 	.word	0x000000ff
        /*03f8*/ 	.word	0x00000288
        /*03fc*/ 	.short	0x0100
        /*03fe*/ 	.byte	0x08
	.zero		1


	//   ....[52]....
        /*0400*/ 	.word	0x000005a0
        /*0404*/ 	.word	0x000000ff
        /*0408*/ 	.word	0x000000d0
        /*040c*/ 	.short	0x0100
        /*040e*/ 	.byte	0x08
	.zero		1


	//   ....[53]....
        /*0410*/ 	.word	0x000005b0
        /*0414*/ 	.word	0x000000ff
        /*0418*/ 	.word	0x00000290
        /*041c*/ 	.short	0x0100
        /*041e*/ 	.byte	0x08
	.zero		1


	//   ....[54]....
        /*0420*/ 	.word	0x000005c0
        /*0424*/ 	.word	0x000000ff
        /*0428*/ 	.word	0x000000d8
        /*042c*/ 	.short	0x0100
        /*042e*/ 	.byte	0x08
	.zero		1


	//   ....[55]....
        /*0430*/ 	.word	0x000005d0
        /*0434*/ 	.word	0x000000ff
        /*0438*/ 	.word	0x00000298
        /*043c*/ 	.short	0x0100
        /*043e*/ 	.byte	0x08
	.zero		1


	//   ....[56]....
        /*0440*/ 	.word	0x000005e0
        /*0444*/ 	.word	0x000000ff
        /*0448*/ 	.word	0x000000e0
        /*044c*/ 	.short	0x0100
        /*044e*/ 	.byte	0x08
	.zero		1


	//   ....[57]....
        /*0450*/ 	.word	0x000005f0
        /*0454*/ 	.word	0x000000ff
        /*0458*/ 	.word	0x000002a0
        /*045c*/ 	.short	0x0100
        /*045e*/ 	.byte	0x08
	.zero		1


	//   ....[58]....
        /*0460*/ 	.word	0x00000600
        /*0464*/ 	.word	0x000000ff
        /*0468*/ 	.word	0x000000e8
        /*046c*/ 	.short	0x0100
        /*046e*/ 	.byte	0x08
	.zero		1


	//   ....[59]....
        /*0470*/ 	.word	0x00000610
        /*0474*/ 	.word	0x000000ff
        /*0478*/ 	.word	0x000002a8
        /*047c*/ 	.short	0x0100
        /*047e*/ 	.byte	0x08
	.zero		1


	//   ....[60]....
        /*0480*/ 	.word	0x00000620
        /*0484*/ 	.word	0x000000ff
        /*0488*/ 	.word	0x000000f0
        /*048c*/ 	.short	0x0100
        /*048e*/ 	.byte	0x08
	.zero		1


	//   ....[61]....
        /*0490*/ 	.word	0x00000630
        /*0494*/ 	.word	0x000000ff
        /*0498*/ 	.word	0x000002b0
        /*049c*/ 	.short	0x0100
        /*049e*/ 	.byte	0x08
	.zero		1


	//   ....[62]....
        /*04a0*/ 	.word	0x00000640
        /*04a4*/ 	.word	0x000000ff
        /*04a8*/ 	.word	0x000000f8
        /*04ac*/ 	.short	0x0100
        /*04ae*/ 	.byte	0x08
	.zero		1


	//   ....[63]....
        /*04b0*/ 	.word	0x00000650
        /*04b4*/ 	.word	0x000000ff
        /*04b8*/ 	.word	0x000002b8
        /*04bc*/ 	.short	0x0100
        /*04be*/ 	.byte	0x08
	.zero		1


	//   ....[64]....
        /*04c0*/ 	.word	0x00000660
        /*04c4*/ 	.word	0x000000ff
        /*04c8*/ 	.word	0x00000100
        /*04cc*/ 	.short	0x0100
        /*04ce*/ 	.byte	0x08
	.zero		1


	//   ....[65]....
        /*04d0*/ 	.word	0x00000670
        /*04d4*/ 	.word	0x000000ff
        /*04d8*/ 	.word	0x000002c0
        /*04dc*/ 	.short	0x0100
        /*04de*/ 	.byte	0x08
	.zero		1


	//   ....[66]....
        /*04e0*/ 	.word	0x00000680
        /*04e4*/ 	.word	0x000000ff
        /*04e8*/ 	.word	0x00000108
        /*04ec*/ 	.short	0x0100
        /*04ee*/ 	.byte	0x08
	.zero		1


	//   ....[67]....
        /*04f0*/ 	.word	0x00000690
        /*04f4*/ 	.word	0x000000ff
        /*04f8*/ 	.word	0x000002c8
        /*04fc*/ 	.short	0x0100
        /*04fe*/ 	.byte	0x08
	.zero		1


	//   ....[68]....
        /*0500*/ 	.word	0x000006a0
        /*0504*/ 	.word	0x000000ff
        /*0508*/ 	.word	0x00000110
        /*050c*/ 	.short	0x0100
        /*050e*/ 	.byte	0x08
	.zero		1


	//   ....[69]....
        /*0510*/ 	.word	0x000006b0
        /*0514*/ 	.word	0x000000ff
        /*0518*/ 	.word	0x000002d0
        /*051c*/ 	.short	0x0100
        /*051e*/ 	.byte	0x08
	.zero		1


	//   ....[70]....
        /*0520*/ 	.word	0x000006c0
        /*0524*/ 	.word	0x000000ff
        /*0528*/ 	.word	0x00000118
        /*052c*/ 	.short	0x0100
        /*052e*/ 	.byte	0x08
	.zero		1


	//   ....[71]....
        /*0530*/ 	.word	0x000006d0
        /*0534*/ 	.word	0x000000ff
        /*0538*/ 	.word	0x000002d8
        /*053c*/ 	.short	0x0100
        /*053e*/ 	.byte	0x08
	.zero		1


	//   ....[72]....
        /*0540*/ 	.word	0x000006e0
        /*0544*/ 	.word	0x000000ff
        /*0548*/ 	.word	0x00000120
        /*054c*/ 	.short	0x0100
        /*054e*/ 	.byte	0x08
	.zero		1


	//   ....[73]....
        /*0550*/ 	.word	0x000006f0
        /*0554*/ 	.word	0x000000ff
        /*0558*/ 	.word	0x000002e0
        /*055c*/ 	.short	0x0100
        /*055e*/ 	.byte	0x08
	.zero		1


	//   ....[74]....
        /*0560*/ 	.word	0x00000700
        /*0564*/ 	.word	0x000000ff
        /*0568*/ 	.word	0x00000128
        /*056c*/ 	.short	0x0100
        /*056e*/ 	.byte	0x08
	.zero		1


	//   ....[75]....
        /*0570*/ 	.word	0x00000710
        /*0574*/ 	.word	0x000000ff
        /*0578*/ 	.word	0x000002e8
        /*057c*/ 	.short	0x0100
        /*057e*/ 	.byte	0x08
	.zero		1


	//   ....[76]....
        /*0580*/ 	.word	0x00000720
        /*0584*/ 	.word	0x000000ff
        /*0588*/ 	.word	0x00000130
        /*058c*/ 	.short	0x0100
        /*058e*/ 	.byte	0x08
	.zero		1


	//   ....[77]....
        /*0590*/ 	.word	0x00000730
        /*0594*/ 	.word	0x000000ff
        /*0598*/ 	.word	0x000002f0
        /*059c*/ 	.short	0x0100
        /*059e*/ 	.byte	0x08
	.zero		1


	//   ....[78]....
        /*05a0*/ 	.word	0x00000740
        /*05a4*/ 	.word	0x000000ff
        /*05a8*/ 	.word	0x00000138
        /*05ac*/ 	.short	0x0100
        /*05ae*/ 	.byte	0x08
	.zero		1


	//   ....[79]....
        /*05b0*/ 	.word	0x00000750
        /*05b4*/ 	.word	0x000000ff
        /*05b8*/ 	.word	0x000002f8
        /*05bc*/ 	.short	0x0100
        /*05be*/ 	.byte	0x08
	.zero		1


	//   ....[80]....
        /*05c0*/ 	.word	0x00000760
        /*05c4*/ 	.word	0x000000ff
        /*05c8*/ 	.word	0x00000140
        /*05cc*/ 	.short	0x0100
        /*05ce*/ 	.byte	0x08
	.zero		1


	//   ....[81]....
        /*05d0*/ 	.word	0x00000770
        /*05d4*/ 	.word	0x000000ff
        /*05d8*/ 	.word	0x00000300
        /*05dc*/ 	.short	0x0100
        /*05de*/ 	.byte	0x08
	.zero		1


	//   ....[82]....
        /*05e0*/ 	.word	0x00000780
        /*05e4*/ 	.word	0x000000ff
        /*05e8*/ 	.word	0x00000148
        /*05ec*/ 	.short	0x0100
        /*05ee*/ 	.byte	0x08
	.zero		1


	//   ....[83]....
        /*05f0*/ 	.word	0x00000790
        /*05f4*/ 	.word	0x000000ff
        /*05f8*/ 	.word	0x00000308
        /*05fc*/ 	.short	0x0100
        /*05fe*/ 	.byte	0x08
	.zero		1


	//   ....[84]....
        /*0600*/ 	.word	0x000007a0
        /*0604*/ 	.word	0x000000ff
        /*0608*/ 	.word	0x00000150
        /*060c*/ 	.short	0x0100
        /*060e*/ 	.byte	0x08
	.zero		1


	//   ....[85]....
        /*0610*/ 	.word	0x000007b0
        /*0614*/ 	.word	0x000000ff
        /*0618*/ 	.word	0x00000310
        /*061c*/ 	.short	0x0100
        /*061e*/ 	.byte	0x08
	.zero		1


	//   ....[86]....
        /*0620*/ 	.word	0x000007c0
        /*0624*/ 	.word	0x000000ff
        /*0628*/ 	.word	0x00000158
        /*062c*/ 	.short	0x0100
        /*062e*/ 	.byte	0x08
	.zero		1


	//   ....[87]....
        /*0630*/ 	.word	0x000007d0
        /*0634*/ 	.word	0x000000ff
        /*0638*/ 	.word	0x00000318
        /*063c*/ 	.short	0x0100
        /*063e*/ 	.byte	0x08
	.zero		1


	//   ....[88]....
        /*0640*/ 	.word	0x000007e0
        /*0644*/ 	.word	0x000000ff
        /*0648*/ 	.word	0x00000160
        /*064c*/ 	.short	0x0100
        /*064e*/ 	.byte	0x08
	.zero		1


	//   ....[89]....
        /*0650*/ 	.word	0x000007f0
        /*0654*/ 	.word	0x000000ff
        /*0658*/ 	.word	0x00000320
        /*065c*/ 	.short	0x0100
        /*065e*/ 	.byte	0x08
	.zero		1


	//   ....[90]....
        /*0660*/ 	.word	0x00000800
        /*0664*/ 	.word	0x000000ff
        /*0668*/ 	.word	0x00000168
        /*066c*/ 	.short	0x0100
        /*066e*/ 	.byte	0x08
	.zero		1


	//   ....[91]....
        /*0670*/ 	.word	0x00000810
        /*0674*/ 	.word	0x000000ff
        /*0678*/ 	.word	0x00000328
        /*067c*/ 	.short	0x0100
        /*067e*/ 	.byte	0x08
	.zero		1


	//   ....[92]....
        /*0680*/ 	.word	0x00000820
        /*0684*/ 	.word	0x000000ff
        /*0688*/ 	.word	0x00000170
        /*068c*/ 	.short	0x0100
        /*068e*/ 	.byte	0x08
	.zero		1


	//   ....[93]....
        /*0690*/ 	.word	0x00000830
        /*0694*/ 	.word	0x000000ff
        /*0698*/ 	.word	0x00000330
        /*069c*/ 	.short	0x0100
        /*069e*/ 	.byte	0x08
	.zero		1


	//   ....[94]....
        /*06a0*/ 	.word	0x00000840
        /*06a4*/ 	.word	0x000000ff
        /*06a8*/ 	.word	0x00000178
        /*06ac*/ 	.short	0x0100
        /*06ae*/ 	.byte	0x08
	.zero		1


	//   ....[95]....
        /*06b0*/ 	.word	0x00000850
        /*06b4*/ 	.word	0x000000ff
        /*06b8*/ 	.word	0x00000338
        /*06bc*/ 	.short	0x0100
        /*06be*/ 	.byte	0x08
	.zero		1


	//   ....[96]....
        /*06c0*/ 	.word	0x00000860
        /*06c4*/ 	.word	0x000000ff
        /*06c8*/ 	.word	0x00000180
        /*06cc*/ 	.short	0x0100
        /*06ce*/ 	.byte	0x08
	.zero		1


	//   ....[97]....
        /*06d0*/ 	.word	0x00000870
        /*06d4*/ 	.word	0x000000ff
        /*06d8*/ 	.word	0x00000340
        /*06dc*/ 	.short	0x0100
        /*06de*/ 	.byte	0x08
	.zero		1


	//   ....[98]....
        /*06e0*/ 	.word	0x00000880
        /*06e4*/ 	.word	0x000000ff
        /*06e8*/ 	.word	0x00000188
        /*06ec*/ 	.short	0x0100
        /*06ee*/ 	.byte	0x08
	.zero		1


	//   ....[99]....
        /*06f0*/ 	.word	0x00000890
        /*06f4*/ 	.word	0x000000ff
        /*06f8*/ 	.word	0x00000348
        /*06fc*/ 	.short	0x0100
        /*06fe*/ 	.byte	0x08
	.zero		1


	//   ....[100]....
        /*0700*/ 	.word	0x000008a0
        /*0704*/ 	.word	0x000000ff
        /*0708*/ 	.word	0x00000190
        /*070c*/ 	.short	0x0100
        /*070e*/ 	.byte	0x08
	.zero		1


	//   ....[101]....
        /*0710*/ 	.word	0x000008b0
        /*0714*/ 	.word	0x000000ff
        /*0718*/ 	.word	0x00000350
        /*071c*/ 	.short	0x0100
        /*071e*/ 	.byte	0x08
	.zero		1


	//   ....[102]....
        /*0720*/ 	.word	0x000008c0
        /*0724*/ 	.word	0x000000ff
        /*0728*/ 	.word	0x00000198
        /*072c*/ 	.short	0x0100
        /*072e*/ 	.byte	0x08
	.zero		1


	//   ....[103]....
        /*0730*/ 	.word	0x000008d0
        /*0734*/ 	.word	0x000000ff
        /*0738*/ 	.word	0x00000358
        /*073c*/ 	.short	0x0100
        /*073e*/ 	.byte	0x08
	.zero		1


	//   ....[104]....
        /*0740*/ 	.word	0x000008e0
        /*0744*/ 	.word	0x000000ff
        /*0748*/ 	.word	0x000001a0
        /*074c*/ 	.short	0x0100
        /*074e*/ 	.byte	0x08
	.zero		1


	//   ....[105]....
        /*0750*/ 	.word	0x000008f0
        /*0754*/ 	.word	0x000000ff
        /*0758*/ 	.word	0x00000360
        /*075c*/ 	.short	0x0100
        /*075e*/ 	.byte	0x08
	.zero		1


	//   ....[106]....
        /*0760*/ 	.word	0x00000900
        /*0764*/ 	.word	0x000000ff
        /*0768*/ 	.word	0x000001a8
        /*076c*/ 	.short	0x0100
        /*076e*/ 	.byte	0x08
	.zero		1


	//   ....[107]....
        /*0770*/ 	.word	0x00000910
        /*0774*/ 	.word	0x000000ff
        /*0778*/ 	.word	0x00000368
        /*077c*/ 	.short	0x0100
        /*077e*/ 	.byte	0x08
	.zero		1


	//   ....[108]....
        /*0780*/ 	.word	0x00000920
        /*0784*/ 	.word	0x000000ff
        /*0788*/ 	.word	0x000001b0
        /*078c*/ 	.short	0x0100
        /*078e*/ 	.byte	0x08
	.zero		1


	//   ....[109]....
        /*0790*/ 	.word	0x00000930
        /*0794*/ 	.word	0x000000ff
        /*0798*/ 	.word	0x00000370
        /*079c*/ 	.short	0x0100
        /*079e*/ 	.byte	0x08
	.zero		1


	//   ....[110]....
        /*07a0*/ 	.word	0x00000940
        /*07a4*/ 	.word	0x000000ff
        /*07a8*/ 	.word	0x000001b8
        /*07ac*/ 	.short	0x0100
        /*07ae*/ 	.byte	0x08
	.zero		1


	//   ....[111]....
        /*07b0*/ 	.word	0x00000950
        /*07b4*/ 	.word	0x000000ff
        /*07b8*/ 	.word	0x00000378
        /*07bc*/ 	.short	0x0100
        /*07be*/ 	.byte	0x08
	.zero		1


	//   ....[112]....
        /*07c0*/ 	.word	0x00000c70
        /*07c4*/ 	.word	0x000000ff
        /*07c8*/ 	.word	0x000003b0
        /*07cc*/ 	.short	0x0100
        /*07ce*/ 	.byte	0x08
	.zero		1


	//   ....[113]....
        /*07d0*/ 	.word	0x00000ce0
        /*07d4*/ 	.word	0x000000ff
        /*07d8*/ 	.word	0x000003b8
        /*07dc*/ 	.short	0x0100
        /*07de*/ 	.byte	0x08
	.zero		1


	//   ....[114]....
        /*07e0*/ 	.word	0x00000d00
        /*07e4*/ 	.word	0x000000ff
        /*07e8*/ 	.word	0x00000390
        /*07ec*/ 	.short	0x0100
        /*07ee*/ 	.byte	0x09
	.zero		1


	//   ....[115]....
        /*07f0*/ 	.word	0x00000d10
        /*07f4*/ 	.word	0x000000ff
        /*07f8*/ 	.word	0x00000398
        /*07fc*/ 	.short	0x0100
        /*07fe*/ 	.byte	0x09
	.zero		1


	//   ....[116]....
        /*0800*/ 	.word	0x00000d20
        /*0804*/ 	.word	0x000000ff
        /*0808*/ 	.word	0x000003a0
        /*080c*/ 	.short	0x0100
        /*080e*/ 	.byte	0x09
	.zero		1


	//   ....[117]....
        /*0810*/ 	.word	0x00000d30
        /*0814*/ 	.word	0x000000ff
        /*0818*/ 	.word	0x000003a8
        /*081c*/ 	.short	0x0100
        /*081e*/ 	.byte	0x09
	.zero		1


	//   ....[118]....
        /*0820*/ 	.word	0x00001c50
        /*0824*/ 	.word	0x000000ff
        /*0828*/ 	.word	0xfffffff8
        /*082c*/ 	.short	0x010a
        /*082e*/ 	.byte	0x2c
	.zero		1


	//   ....[119]....
        /*0830*/ 	.word	0x00001e10
        /*0834*/ 	.word	0x00000003
        /*0838*/ 	.word	0x00000000
        /*083c*/ 	.short	0x010a
        /*083e*/ 	.byte	0x3f
	.zero		1


	//   ....[120]....
        /*0840*/ 	.word	0x00001e50
        /*0844*/ 	.word	0x00000003
        /*0848*/ 	.word	0x00000000
        /*084c*/ 	.short	0x010a
        /*084e*/ 	.byte	0x3f
	.zero		1


	//   ....[121]....
        /*0850*/ 	.word	0x00001fe0
        /*0854*/ 	.word	0x000000ff
        /*0858*/ 	.word	0x00000000
        /*085c*/ 	.short	0x010a
        /*085e*/ 	.byte	0x04
	.zero		1


	//   ....[122]....
        /*0860*/ 	.word	0x00002020
        /*0864*/ 	.word	0x000000ff
        /*0868*/ 	.word	0x00000000
        /*086c*/ 	.short	0x010a
        /*086e*/ 	.byte	0x04
	.zero		1


	//   ....[123]....
        /*0870*/ 	.word	0x00002110
        /*0874*/ 	.word	0x000000ff
        /*0878*/ 	.word	0x00000000
        /*087c*/ 	.short	0x0101
        /*087e*/ 	.byte	0x04
	.zero		1


	//   ....[124]....
        /*0880*/ 	.word	0x00002210
        /*0884*/ 	.word	0x00000003
        /*0888*/ 	.word	0x00000000
        /*088c*/ 	.short	0x0101
        /*088e*/ 	.byte	0x30
	.zero		1


	//   ....[125]....
        /*0890*/ 	.word	0x000022e0
        /*0894*/ 	.word	0x000000ff
        /*0898*/ 	.word	0x00000000
        /*089c*/ 	.short	0x0101
        /*089e*/ 	.byte	0x04
	.zero		1


	//   ....[126]....
        /*08a0*/ 	.word	0x00002350
        /*08a4*/ 	.word	0x000000ff
        /*08a8*/ 	.word	0x00000008
        /*08ac*/ 	.short	0x010a
        /*08ae*/ 	.byte	0x2c
	.zero		1


	//   ....[127]....
        /*08b0*/ 	.word	0x00004160
        /*08b4*/ 	.word	0x00000000
        /*08b8*/ 	.word	0x00000000
        /*08bc*/ 	.short	0x0101
        /*08be*/ 	.byte	0x30
	.zero		1


	//   ....[128]....
        /*08c0*/ 	.word	0x00004a50
        /*08c4*/ 	.word	0x0000000b
        /*08c8*/ 	.word	0x000001c0
        /*08cc*/ 	.short	0x010a
        /*08ce*/ 	.byte	0x3f
	.zero		1


	//   ....[129]....
        /*08d0*/ 	.word	0x00004df0
        /*08d4*/ 	.word	0x00000004
        /*08d8*/ 	.word	0x000003b8
        /*08dc*/ 	.short	0x0101
        /*08de*/ 	.byte	0x3f
	.zero		1


	//   ....[130]....
        /*08e0*/ 	.word	0x00005510
        /*08e4*/ 	.word	0x00000007
        /*08e8*/ 	.word	0x00000000
        /*08ec*/ 	.short	0x010a
        /*08ee*/ 	.byte	0x3f
	.zero		1


	//   ....[131]....
        /*08f0*/ 	.word	0x00005590
        /*08f4*/ 	.word	0x00000006
        /*08f8*/ 	.word	0x00000000
        /*08fc*/ 	.short	0x010a
        /*08fe*/ 	.byte	0x3f
	.zero		1


	//   ....[132]....
        /*0900*/ 	.word	0x00005620
        /*0904*/ 	.word	0x00000007
        /*0908*/ 	.word	0x00000000
        /*090c*/ 	.short	0x010a
        /*090e*/ 	.byte	0x3f
	.zero		1


	//   ....[133]....
        /*0910*/ 	.word	0x000056b0
        /*0914*/ 	.word	0x00000006
        /*0918*/ 	.word	0x00000000
        /*091c*/ 	.short	0x010a
        /*091e*/ 	.byte	0x3f
	.zero		1


	//   ....[134]....
        /*0920*/ 	.word	0x00005740
        /*0924*/ 	.word	0x00000007
        /*0928*/ 	.word	0x00000000
        /*092c*/ 	.short	0x010a
        /*092e*/ 	.byte	0x3f
	.zero		1


	//   ....[135]....
        /*0930*/ 	.word	0x000057d0
        /*0934*/ 	.word	0x00000006
        /*0938*/ 	.word	0x00000000
        /*093c*/ 	.short	0x010a
        /*093e*/ 	.byte	0x3f
	.zero		1


	//   ....[136]....
        /*0940*/ 	.word	0x00005860
        /*0944*/ 	.word	0x00000007
        /*0948*/ 	.word	0x00000000
        /*094c*/ 	.short	0x010a
        /*094e*/ 	.byte	0x3f
	.zero		1


	//   ....[137]....
        /*0950*/ 	.word	0x000058f0
        /*0954*/ 	.word	0x00000006
        /*0958*/ 	.word	0x00000000
        /*095c*/ 	.short	0x010a
        /*095e*/ 	.byte	0x3f
	.zero		1


	//   ....[138]....
        /*0960*/ 	.word	0x00005980
        /*0964*/ 	.word	0x00000007
        /*0968*/ 	.word	0x00000000
        /*096c*/ 	.short	0x010a
        /*096e*/ 	.byte	0x3f
	.zero		1


	//   ....[139]....
        /*0970*/ 	.word	0x00005a10
        /*0974*/ 	.word	0x00000006
        /*0978*/ 	.word	0x00000000
        /*097c*/ 	.short	0x010a
        /*097e*/ 	.byte	0x3f
	.zero		1


	//   ....[140]....
        /*0980*/ 	.word	0x00005aa0
        /*0984*/ 	.word	0x00000007
        /*0988*/ 	.word	0x00000000
        /*098c*/ 	.short	0x010a
        /*098e*/ 	.byte	0x3f
	.zero		1


	//   ....[141]....
        /*0990*/ 	.word	0x00005b30
        /*0994*/ 	.word	0x00000006
        /*0998*/ 	.word	0x00000000
        /*099c*/ 	.short	0x010a
        /*099e*/ 	.byte	0x3f
	.zero		1


	//   ....[142]....
        /*09a0*/ 	.word	0x00005bc0
        /*09a4*/ 	.word	0x00000007
        /*09a8*/ 	.word	0x00000000
        /*09ac*/ 	.short	0x010a
        /*09ae*/ 	.byte	0x3f
	.zero		1


	//   ....[143]....
        /*09b0*/ 	.word	0x00005c50
        /*09b4*/ 	.word	0x00000006
        /*09b8*/ 	.word	0x00000000
        /*09bc*/ 	.short	0x010a
        /*09be*/ 	.byte	0x3f
	.zero		1


	//   ....[144]....
        /*09c0*/ 	.word	0x00005ce0
        /*09c4*/ 	.word	0x00000007
        /*09c8*/ 	.word	0x00000000
        /*09cc*/ 	.short	0x010a
        /*09ce*/ 	.byte	0x3f
	.zero		1


	//   ....[145]....
        /*09d0*/ 	.word	0x00005d70
        /*09d4*/ 	.word	0x00000006
        /*09d8*/ 	.word	0x00000000
        /*09dc*/ 	.short	0x010a
        /*09de*/ 	.byte	0x3f
	.zero		1


	//   ....[146]....
        /*09e0*/ 	.word	0x00005e00
        /*09e4*/ 	.word	0x00000007
        /*09e8*/ 	.word	0x00000000
        /*09ec*/ 	.short	0x010a
        /*09ee*/ 	.byte	0x3f
	.zero		1


	//   ....[147]....
        /*09f0*/ 	.word	0x00005e90
        /*09f4*/ 	.word	0x00000006
        /*09f8*/ 	.word	0x00000000
        /*09fc*/ 	.short	0x010a
        /*09fe*/ 	.byte	0x3f
	.zero		1


	//   ....[148]....
        /*0a00*/ 	.word	0x00005f20
        /*0a04*/ 	.word	0x00000007
        /*0a08*/ 	.word	0x00000000
        /*0a0c*/ 	.short	0x010a
        /*0a0e*/ 	.byte	0x3f
	.zero		1


	//   ....[149]....
        /*0a10*/ 	.word	0x00005fb0
        /*0a14*/ 	.word	0x00000006
        /*0a18*/ 	.word	0x00000000
        /*0a1c*/ 	.short	0x010a
        /*0a1e*/ 	.byte	0x3f
	.zero		1


	//   ....[150]....
        /*0a20*/ 	.word	0x00006040
        /*0a24*/ 	.word	0x00000007
        /*0a28*/ 	.word	0x00000000
        /*0a2c*/ 	.short	0x010a
        /*0a2e*/ 	.byte	0x3f
	.zero		1


	//   ....[151]....
        /*0a30*/ 	.word	0x000060d0
        /*0a34*/ 	.word	0x00000006
        /*0a38*/ 	.word	0x00000000
        /*0a3c*/ 	.short	0x010a
        /*0a3e*/ 	.byte	0x3f
	.zero		1


	//   ....[152]....
        /*0a40*/ 	.word	0x00006160
        /*0a44*/ 	.word	0x00000007
        /*0a48*/ 	.word	0x00000000
        /*0a4c*/ 	.short	0x010a
        /*0a4e*/ 	.byte	0x3f
	.zero		1


	//   ....[153]....
        /*0a50*/ 	.word	0x000061f0
        /*0a54*/ 	.word	0x00000006
        /*0a58*/ 	.word	0x00000000
        /*0a5c*/ 	.short	0x010a
        /*0a5e*/ 	.byte	0x3f
	.zero		1


	//   ....[154]....
        /*0a60*/ 	.word	0x00006280
        /*0a64*/ 	.word	0x00000007
        /*0a68*/ 	.word	0x00000000
        /*0a6c*/ 	.short	0x010a
        /*0a6e*/ 	.byte	0x3f
	.zero		1


	//   ....[155]....
        /*0a70*/ 	.word	0x00006310
        /*0a74*/ 	.word	0x00000006
        /*0a78*/ 	.word	0x00000000
        /*0a7c*/ 	.short	0x010a
        /*0a7e*/ 	.byte	0x3f
	.zero		1


	//   ....[156]....
        /*0a80*/ 	.word	0x000063a0
        /*0a84*/ 	.word	0x00000007
        /*0a88*/ 	.word	0x00000000
        /*0a8c*/ 	.short	0x010a
        /*0a8e*/ 	.byte	0x3f
	.zero		1


	//   ....[157]....
        /*0a90*/ 	.word	0x00006430
        /*0a94*/ 	.word	0x00000006
        /*0a98*/ 	.word	0x00000000
        /*0a9c*/ 	.short	0x010a
        /*0a9e*/ 	.byte	0x3f
	.zero		1


	//   ....[158]....
        /*0aa0*/ 	.word	0x000064c0
        /*0aa4*/ 	.word	0x00000007
        /*0aa8*/ 	.word	0x00000000
        /*0aac*/ 	.short	0x010a
        /*0aae*/ 	.byte	0x3f
	.zero		1


	//   ....[159]....
        /*0ab0*/ 	.word	0x00006550
        /*0ab4*/ 	.word	0x00000006
        /*0ab8*/ 	.word	0x00000000
        /*0abc*/ 	.short	0x010a
        /*0abe*/ 	.byte	0x3f
	.zero		1


	//   ....[160]....
        /*0ac0*/ 	.word	0x000065e0
        /*0ac4*/ 	.word	0x00000007
        /*0ac8*/ 	.word	0x00000000
        /*0acc*/ 	.short	0x010a
        /*0ace*/ 	.byte	0x3f
	.zero		1


	//   ....[161]....
        /*0ad0*/ 	.word	0x00006670
        /*0ad4*/ 	.word	0x00000006
        /*0ad8*/ 	.word	0x00000000
        /*0adc*/ 	.short	0x010a
        /*0ade*/ 	.byte	0x3f
	.zero		1


	//   ....[162]....
        /*0ae0*/ 	.word	0x00006700
        /*0ae4*/ 	.word	0x00000007
        /*0ae8*/ 	.word	0x00000000
        /*0aec*/ 	.short	0x010a
        /*0aee*/ 	.byte	0x3f
	.zero		1


	//   ....[163]....
        /*0af0*/ 	.word	0x00006790
        /*0af4*/ 	.word	0x00000006
        /*0af8*/ 	.word	0x00000000
        /*0afc*/ 	.short	0x010a
        /*0afe*/ 	.byte	0x3f
	.zero		1


	//   ....[164]....
        /*0b00*/ 	.word	0x00006820
        /*0b04*/ 	.word	0x00000007
        /*0b08*/ 	.word	0x00000000
        /*0b0c*/ 	.short	0x010a
        /*0b0e*/ 	.byte	0x3f
	.zero		1


	//   ....[165]....
        /*0b10*/ 	.word	0x000068b0
        /*0b14*/ 	.word	0x00000006
        /*0b18*/ 	.word	0x00000000
        /*0b1c*/ 	.short	0x010a
        /*0b1e*/ 	.byte	0x3f
	.zero		1


	//   ....[166]....
        /*0b20*/ 	.word	0x00006940
        /*0b24*/ 	.word	0x00000007
        /*0b28*/ 	.word	0x00000000
        /*0b2c*/ 	.short	0x010a
        /*0b2e*/ 	.byte	0x3f
	.zero		1


	//   ....[167]....
        /*0b30*/ 	.word	0x000069d0
        /*0b34*/ 	.word	0x00000006
        /*0b38*/ 	.word	0x00000000
        /*0b3c*/ 	.short	0x010a
        /*0b3e*/ 	.byte	0x3f
	.zero		1


	//   ....[168]....
        /*0b40*/ 	.word	0x00006a60
        /*0b44*/ 	.word	0x00000007
        /*0b48*/ 	.word	0x00000000
        /*0b4c*/ 	.short	0x010a
        /*0b4e*/ 	.byte	0x3f
	.zero		1


	//   ....[169]....
        /*0b50*/ 	.word	0x00006af0
        /*0b54*/ 	.word	0x00000006
        /*0b58*/ 	.word	0x00000000
        /*0b5c*/ 	.short	0x010a
        /*0b5e*/ 	.byte	0x3f
	.zero		1


	//   ....[170]....
        /*0b60*/ 	.word	0x00006b80
        /*0b64*/ 	.word	0x00000007
        /*0b68*/ 	.word	0x00000000
        /*0b6c*/ 	.short	0x010a
        /*0b6e*/ 	.byte	0x3f
	.zero		1


	//   ....[171]....
        /*0b70*/ 	.word	0x00006c10
        /*0b74*/ 	.word	0x00000006
        /*0b78*/ 	.word	0x00000000
        /*0b7c*/ 	.short	0x010a
        /*0b7e*/ 	.byte	0x3f
	.zero		1


	//   ....[172]....
        /*0b80*/ 	.word	0x00006ca0
        /*0b84*/ 	.word	0x00000007
        /*0b88*/ 	.word	0x00000000
        /*0b8c*/ 	.short	0x010a
        /*0b8e*/ 	.byte	0x3f
	.zero		1


	//   ....[173]....
        /*0b90*/ 	.word	0x00006d30
        /*0b94*/ 	.word	0x00000006
        /*0b98*/ 	.word	0x00000000
        /*0b9c*/ 	.short	0x010a
        /*0b9e*/ 	.byte	0x3f
	.zero		1


	//   ....[174]....
        /*0ba0*/ 	.word	0x00006dc0
        /*0ba4*/ 	.word	0x00000007
        /*0ba8*/ 	.word	0x00000000
        /*0bac*/ 	.short	0x010a
        /*0bae*/ 	.byte	0x3f
	.zero		1


	//   ....[175]....
        /*0bb0*/ 	.word	0x00006e50
        /*0bb4*/ 	.word	0x00000006
        /*0bb8*/ 	.word	0x00000000
        /*0bbc*/ 	.short	0x010a
        /*0bbe*/ 	.byte	0x3f
	.zero		1


	//   ....[176]....
        /*0bc0*/ 	.word	0x00006ee0
        /*0bc4*/ 	.word	0x00000007
        /*0bc8*/ 	.word	0x00000000
        /*0bcc*/ 	.short	0x010a
        /*0bce*/ 	.byte	0x3f
	.zero		1


	//   ....[177]....
        /*0bd0*/ 	.word	0x00006f70
        /*0bd4*/ 	.word	0x00000006
        /*0bd8*/ 	.word	0x00000000
        /*0bdc*/ 	.short	0x010a
        /*0bde*/ 	.byte	0x3f
	.zero		1


	//   ....[178]....
        /*0be0*/ 	.word	0x00007000
        /*0be4*/ 	.word	0x00000007
        /*0be8*/ 	.word	0x00000000
        /*0bec*/ 	.short	0x010a
        /*0bee*/ 	.byte	0x3f
	.zero		1


	//   ....[179]....
        /*0bf0*/ 	.word	0x00007090
        /*0bf4*/ 	.word	0x00000006
        /*0bf8*/ 	.word	0x00000000
        /*0bfc*/ 	.short	0x010a
        /*0bfe*/ 	.byte	0x3f
	.zero		1


	//   ....[180]....
        /*0c00*/ 	.word	0x00007120
        /*0c04*/ 	.word	0x00000007
        /*0c08*/ 	.word	0x00000000
        /*0c0c*/ 	.short	0x010a
        /*0c0e*/ 	.byte	0x3f
	.zero		1


	//   ....[181]....
        /*0c10*/ 	.word	0x000071b0
        /*0c14*/ 	.word	0x00000006
        /*0c18*/ 	.word	0x00000000
        /*0c1c*/ 	.short	0x010a
        /*0c1e*/ 	.byte	0x3f
	.zero		1


	//   ....[182]....
        /*0c20*/ 	.word	0x00007240
        /*0c24*/ 	.word	0x00000007
        /*0c28*/ 	.word	0x00000000
        /*0c2c*/ 	.short	0x010a
        /*0c2e*/ 	.byte	0x3f
	.zero		1


	//   ....[183]....
        /*0c30*/ 	.word	0x000072d0
        /*0c34*/ 	.word	0x00000006
        /*0c38*/ 	.word	0x00000000
        /*0c3c*/ 	.short	0x010a
        /*0c3e*/ 	.byte	0x3f
	.zero		1


	//   ....[184]....
        /*0c40*/ 	.word	0x00007360
        /*0c44*/ 	.word	0x00000007
        /*0c48*/ 	.word	0x00000000
        /*0c4c*/ 	.short	0x010a
        /*0c4e*/ 	.byte	0x3f
	.zero		1


	//   ....[185]....
        /*0c50*/ 	.word	0x000073f0
        /*0c54*/ 	.word	0x00000005
        /*0c58*/ 	.word	0x00000000
        /*0c5c*/ 	.short	0x010a
        /*0c5e*/ 	.byte	0x3f
	.zero		1


	//   ....[186]....
        /*0c60*/ 	.word	0x00007460
        /*0c64*/ 	.word	0x00000003
        /*0c68*/ 	.word	0xfffffff8
        /*0c6c*/ 	.short	0x010a
        /*0c6e*/ 	.byte	0x3f
	.zero		1


	//   ....[187]....
        /*0c70*/ 	.word	0x000074b0
        /*0c74*/ 	.word	0x00000003
        /*0c78*/ 	.word	0x00000000
        /*0c7c*/ 	.short	0x010a
        /*0c7e*/ 	.byte	0x3f
	.zero		1


	//   ....[188]....
        /*0c80*/ 	.word	0x00007510
        /*0c84*/ 	.word	0x00000004
        /*0c88*/ 	.word	0x00000000
        /*0c8c*/ 	.short	0x010a
        /*0c8e*/ 	.byte	0x3f
	.zero		1


	//   ....[189]....
        /*0c90*/ 	.word	0x00007570
        /*0c94*/ 	.word	0x00000004
        /*0c98*/ 	.word	0x00000008
        /*0c9c*/ 	.short	0x010a
        /*0c9e*/ 	.byte	0x3f
	.zero		1


	//   ....[190]....
        /*0ca0*/ 	.word	0x00007640
        /*0ca4*/ 	.word	0x0000000b
        /*0ca8*/ 	.word	0x000001c0
        /*0cac*/ 	.short	0x010a
        /*0cae*/ 	.byte	0x3f
	.zero		1


	//   ....[191]....
        /*0cb0*/ 	.word	0x00007710
        /*0cb4*/ 	.word	0x00000007
        /*0cb8*/ 	.word	0x00000000
        /*0cbc*/ 	.short	0x010a
        /*0cbe*/ 	.byte	0x3f
	.zero		1


	//   ....[192]....
        /*0cc0*/ 	.word	0x00007760
        /*0cc4*/ 	.word	0x00000006
        /*0cc8*/ 	.word	0x00000000
        /*0ccc*/ 	.short	0x010a
        /*0cce*/ 	.byte	0x3f
	.zero		1


	//   ....[193]....
        /*0cd0*/ 	.word	0x000077b0
        /*0cd4*/ 	.word	0x00000007
        /*0cd8*/ 	.word	0x00000000
        /*0cdc*/ 	.short	0x010a
        /*0cde*/ 	.byte	0x3f
	.zero		1


	//   ....[194]....
        /*0ce0*/ 	.word	0x00007800
        /*0ce4*/ 	.word	0x00000006
        /*0ce8*/ 	.word	0x00000000
        /*0cec*/ 	.short	0x010a
        /*0cee*/ 	.byte	0x3f
	.zero		1


	//   ....[195]....
        /*0cf0*/ 	.word	0x00007850
        /*0cf4*/ 	.word	0x00000007
        /*0cf8*/ 	.word	0x00000000
        /*0cfc*/ 	.short	0x010a
        /*0cfe*/ 	.byte	0x3f
	.zero		1


	//   ....[196]....
        /*0d00*/ 	.word	0x000078a0
        /*0d04*/ 	.word	0x00000006
        /*0d08*/ 	.word	0x00000000
        /*0d0c*/ 	.short	0x010a
        /*0d0e*/ 	.byte	0x3f
	.zero		1


	//   ....[197]....
        /*0d10*/ 	.word	0x000078f0
        /*0d14*/ 	.word	0x00000007
        /*0d18*/ 	.word	0x00000000
        /*0d1c*/ 	.short	0x010a
        /*0d1e*/ 	.byte	0x3f
	.zero		1


	//   ....[198]....
        /*0d20*/ 	.word	0x00007940
        /*0d24*/ 	.word	0x00000006
        /*0d28*/ 	.word	0x00000000
        /*0d2c*/ 	.short	0x010a
        /*0d2e*/ 	.byte	0x3f
	.zero		1


	//   ....[199]....
        /*0d30*/ 	.word	0x00007990
        /*0d34*/ 	.word	0x00000007
        /*0d38*/ 	.word	0x00000000
        /*0d3c*/ 	.short	0x010a
        /*0d3e*/ 	.byte	0x3f
	.zero		1


	//   ....[200]....
        /*0d40*/ 	.word	0x000079e0
        /*0d44*/ 	.word	0x00000006
        /*0d48*/ 	.word	0x00000000
        /*0d4c*/ 	.short	0x010a
        /*0d4e*/ 	.byte	0x3f
	.zero		1


	//   ....[201]....
        /*0d50*/ 	.word	0x00007a30
        /*0d54*/ 	.word	0x00000007
        /*0d58*/ 	.word	0x00000000
        /*0d5c*/ 	.short	0x010a
        /*0d5e*/ 	.byte	0x3f
	.zero		1


	//   ....[202]....
        /*0d60*/ 	.word	0x00007a80
        /*0d64*/ 	.word	0x00000006
        /*0d68*/ 	.word	0x00000000
        /*0d6c*/ 	.short	0x010a
        /*0d6e*/ 	.byte	0x3f
	.zero		1


	//   ....[203]....
        /*0d70*/ 	.word	0x00007ad0
        /*0d74*/ 	.word	0x00000007
        /*0d78*/ 	.word	0x00000000
        /*0d7c*/ 	.short	0x010a
        /*0d7e*/ 	.byte	0x3f
	.zero		1


	//   ....[204]....
        /*0d80*/ 	.word	0x00007b20
        /*0d84*/ 	.word	0x00000006
        /*0d88*/ 	.word	0x00000000
        /*0d8c*/ 	.short	0x010a
        /*0d8e*/ 	.byte	0x3f
	.zero		1


	//   ....[205]....
        /*0d90*/ 	.word	0x00007b70
        /*0d94*/ 	.word	0x00000007
        /*0d98*/ 	.word	0x00000000
        /*0d9c*/ 	.short	0x010a
        /*0d9e*/ 	.byte	0x3f
	.zero		1


	//   ....[206]....
        /*0da0*/ 	.word	0x00007bc0
        /*0da4*/ 	.word	0x00000006
        /*0da8*/ 	.word	0x00000000
        /*0dac*/ 	.short	0x010a
        /*0dae*/ 	.byte	0x3f
	.zero		1


	//   ....[207]....
        /*0db0*/ 	.word	0x00007c10
        /*0db4*/ 	.word	0x00000007
        /*0db8*/ 	.word	0x00000000
        /*0dbc*/ 	.short	0x010a
        /*0dbe*/ 	.byte	0x3f
	.zero		1


	//   ....[208]....
        /*0dc0*/ 	.word	0x00007c60
        /*0dc4*/ 	.word	0x00000006
        /*0dc8*/ 	.word	0x00000000
        /*0dcc*/ 	.short	0x010a
        /*0dce*/ 	.byte	0x3f
	.zero		1


	//   ....[209]....
        /*0dd0*/ 	.word	0x00007cb0
        /*0dd4*/ 	.word	0x00000007
        /*0dd8*/ 	.word	0x00000000
        /*0ddc*/ 	.short	0x010a
        /*0dde*/ 	.byte	0x3f
	.zero		1


	//   ....[210]....
        /*0de0*/ 	.word	0x00007d00
        /*0de4*/ 	.word	0x00000006
        /*0de8*/ 	.word	0x00000000
        /*0dec*/ 	.short	0x010a
        /*0dee*/ 	.byte	0x3f
	.zero		1


	//   ....[211]....
        /*0df0*/ 	.word	0x00007d50
        /*0df4*/ 	.word	0x00000007
        /*0df8*/ 	.word	0x00000000
        /*0dfc*/ 	.short	0x010a
        /*0dfe*/ 	.byte	0x3f
	.zero		1


	//   ....[212]....
        /*0e00*/ 	.word	0x00007da0
        /*0e04*/ 	.word	0x00000006
        /*0e08*/ 	.word	0x00000000
        /*0e0c*/ 	.short	0x010a
        /*0e0e*/ 	.byte	0x3f
	.zero		1


	//   ....[213]....
        /*0e10*/ 	.word	0x00007df0
        /*0e14*/ 	.word	0x00000007
        /*0e18*/ 	.word	0x00000000
        /*0e1c*/ 	.short	0x010a
        /*0e1e*/ 	.byte	0x3f
	.zero		1


	//   ....[214]....
        /*0e20*/ 	.word	0x00007e40
        /*0e24*/ 	.word	0x00000006
        /*0e28*/ 	.word	0x00000000
        /*0e2c*/ 	.short	0x010a
        /*0e2e*/ 	.byte	0x3f
	.zero		1


	//   ....[215]....
        /*0e30*/ 	.word	0x00007e90
        /*0e34*/ 	.word	0x00000007
        /*0e38*/ 	.word	0x00000000
        /*0e3c*/ 	.short	0x010a
        /*0e3e*/ 	.byte	0x3f
	.zero		1


	//   ....[216]....
        /*0e40*/ 	.word	0x00007ee0
        /*0e44*/ 	.word	0x00000006
        /*0e48*/ 	.word	0x00000000
        /*0e4c*/ 	.short	0x010a
        /*0e4e*/ 	.byte	0x3f
	.zero		1


	//   ....[217]....
        /*0e50*/ 	.word	0x00007f30
        /*0e54*/ 	.word	0x00000007
        /*0e58*/ 	.word	0x00000000
        /*0e5c*/ 	.short	0x010a
        /*0e5e*/ 	.byte	0x3f
	.zero		1


	//   ....[218]....
        /*0e60*/ 	.word	0x00007f80
        /*0e64*/ 	.word	0x00000006
        /*0e68*/ 	.word	0x00000000
        /*0e6c*/ 	.short	0x010a
        /*0e6e*/ 	.byte	0x3f
	.zero		1


	//   ....[219]....
        /*0e70*/ 	.word	0x00007fd0
        /*0e74*/ 	.word	0x00000007
        /*0e78*/ 	.word	0x00000000
        /*0e7c*/ 	.short	0x010a
        /*0e7e*/ 	.byte	0x3f
	.zero		1


	//   ....[220]....
        /*0e80*/ 	.word	0x00008020
        /*0e84*/ 	.word	0x00000006
        /*0e88*/ 	.word	0x00000000
        /*0e8c*/ 	.short	0x010a
        /*0e8e*/ 	.byte	0x3f
	.zero		1


	//   ....[221]....
        /*0e90*/ 	.word	0x00008070
        /*0e94*/ 	.word	0x00000007
        /*0e98*/ 	.word	0x00000000
        /*0e9c*/ 	.short	0x010a
        /*0e9e*/ 	.byte	0x3f
	.zero		1


	//   ....[222]....
        /*0ea0*/ 	.word	0x000080c0
        /*0ea4*/ 	.word	0x00000006
        /*0ea8*/ 	.word	0x00000000
        /*0eac*/ 	.short	0x010a
        /*0eae*/ 	.byte	0x3f
	.zero		1


	//   ....[223]....
        /*0eb0*/ 	.word	0x00008110
        /*0eb4*/ 	.word	0x00000007
        /*0eb8*/ 	.word	0x00000000
        /*0ebc*/ 	.short	0x010a
        /*0ebe*/ 	.byte	0x3f
	.zero		1


	//   ....[224]....
        /*0ec0*/ 	.word	0x00008160
        /*0ec4*/ 	.word	0x00000006
        /*0ec8*/ 	.word	0x00000000
        /*0ecc*/ 	.short	0x010a
        /*0ece*/ 	.byte	0x3f
	.zero		1


	//   ....[225]....
        /*0ed0*/ 	.word	0x000081b0
        /*0ed4*/ 	.word	0x00000007
        /*0ed8*/ 	.word	0x00000000
        /*0edc*/ 	.short	0x010a
        /*0ede*/ 	.byte	0x3f
	.zero		1


	//   ....[226]....
        /*0ee0*/ 	.word	0x00008200
        /*0ee4*/ 	.word	0x00000006
        /*0ee8*/ 	.word	0x00000000
        /*0eec*/ 	.short	0x010a
        /*0eee*/ 	.byte	0x3f
	.zero		1


	//   ....[227]....
        /*0ef0*/ 	.word	0x00008250
        /*0ef4*/ 	.word	0x00000007
        /*0ef8*/ 	.word	0x00000000
        /*0efc*/ 	.short	0x010a
        /*0efe*/ 	.byte	0x3f
	.zero		1


	//   ....[228]....
        /*0f00*/ 	.word	0x000082a0
        /*0f04*/ 	.word	0x00000006
        /*0f08*/ 	.word	0x00000000
        /*0f0c*/ 	.short	0x010a
        /*0f0e*/ 	.byte	0x3f
	.zero		1


	//   ....[229]....
        /*0f10*/ 	.word	0x000082f0
        /*0f14*/ 	.word	0x00000007
        /*0f18*/ 	.word	0x00000000
        /*0f1c*/ 	.short	0x010a
        /*0f1e*/ 	.byte	0x3f
	.zero		1


	//   ....[230]....
        /*0f20*/ 	.word	0x00008340
        /*0f24*/ 	.word	0x00000006
        /*0f28*/ 	.word	0x00000000
        /*0f2c*/ 	.short	0x010a
        /*0f2e*/ 	.byte	0x3f
	.zero		1


	//   ....[231]....
        /*0f30*/ 	.word	0x00008390
        /*0f34*/ 	.word	0x00000007
        /*0f38*/ 	.word	0x00000000
        /*0f3c*/ 	.short	0x010a
        /*0f3e*/ 	.byte	0x3f
	.zero		1


	//   ....[232]....
        /*0f40*/ 	.word	0x000083e0
        /*0f44*/ 	.word	0x00000006
        /*0f48*/ 	.word	0x00000000
        /*0f4c*/ 	.short	0x010a
        /*0f4e*/ 	.byte	0x3f
	.zero		1


	//   ....[233]....
        /*0f50*/ 	.word	0x00008430
        /*0f54*/ 	.word	0x00000007
        /*0f58*/ 	.word	0x00000000
        /*0f5c*/ 	.short	0x010a
        /*0f5e*/ 	.byte	0x3f
	.zero		1


	//   ....[234]....
        /*0f60*/ 	.word	0x00008480
        /*0f64*/ 	.word	0x00000006
        /*0f68*/ 	.word	0x00000000
        /*0f6c*/ 	.short	0x010a
        /*0f6e*/ 	.byte	0x3f
	.zero		1


	//   ....[235]....
        /*0f70*/ 	.word	0x000084d0
        /*0f74*/ 	.word	0x00000007
        /*0f78*/ 	.word	0x00000000
        /*0f7c*/ 	.short	0x010a
        /*0f7e*/ 	.byte	0x3f
	.zero		1


	//   ....[236]....
        /*0f80*/ 	.word	0x00008520
        /*0f84*/ 	.word	0x00000006
        /*0f88*/ 	.word	0x00000000
        /*0f8c*/ 	.short	0x010a
        /*0f8e*/ 	.byte	0x3f
	.zero		1


	//   ....[237]....
        /*0f90*/ 	.word	0x00008570
        /*0f94*/ 	.word	0x00000007
        /*0f98*/ 	.word	0x00000000
        /*0f9c*/ 	.short	0x010a
        /*0f9e*/ 	.byte	0x3f
	.zero		1


	//   ....[238]....
        /*0fa0*/ 	.word	0x000085c0
        /*0fa4*/ 	.word	0x00000006
        /*0fa8*/ 	.word	0x00000000
        /*0fac*/ 	.short	0x010a
        /*0fae*/ 	.byte	0x3f
	.zero		1


	//   ....[239]....
        /*0fb0*/ 	.word	0x00008610
        /*0fb4*/ 	.word	0x00000007
        /*0fb8*/ 	.word	0x00000000
        /*0fbc*/ 	.short	0x010a
        /*0fbe*/ 	.byte	0x3f
	.zero		1


	//   ....[240]....
        /*0fc0*/ 	.word	0x00008660
        /*0fc4*/ 	.word	0x00000006
        /*0fc8*/ 	.word	0x00000000
        /*0fcc*/ 	.short	0x010a
        /*0fce*/ 	.byte	0x3f
	.zero		1


	//   ....[241]....
        /*0fd0*/ 	.word	0x000086b0
        /*0fd4*/ 	.word	0x00000007
        /*0fd8*/ 	.word	0x00000000
        /*0fdc*/ 	.short	0x010a
        /*0fde*/ 	.byte	0x3f
	.zero		1


	//   ....[242]....
        /*0fe0*/ 	.word	0x00008700
        /*0fe4*/ 	.word	0x00000006
        /*0fe8*/ 	.word	0x00000000
        /*0fec*/ 	.short	0x010a
        /*0fee*/ 	.byte	0x3f
	.zero		1


	//   ....[243]....
        /*0ff0*/ 	.word	0x00008750
        /*0ff4*/ 	.word	0x00000007
        /*0ff8*/ 	.word	0x00000000
        /*0ffc*/ 	.short	0x010a
        /*0ffe*/ 	.byte	0x3f
	.zero		1


	//   ....[244]....
        /*1000*/ 	.word	0x000087a0
        /*1004*/ 	.word	0x00000006
        /*1008*/ 	.word	0x00000000
        /*100c*/ 	.short	0x010a
        /*100e*/ 	.byte	0x3f
	.zero		1


	//   ....[245]....
        /*1010*/ 	.word	0x000087f0
        /*1014*/ 	.word	0x00000007
        /*1018*/ 	.word	0x00000000
        /*101c*/ 	.short	0x010a
        /*101e*/ 	.byte	0x3f
	.zero		1


	//----- nvinfo : EIATTR_NUM_MBARRIERS
	.align		4
.L_37:
        /*1020*/ 	.byte	0x03, 0x38
        /*1022*/ 	.short	0x0076


	//----- nvinfo : EIATTR_EXIT_INSTR_OFFSETS
	.align		4
        /*1024*/ 	.byte	0x04, 0x1c
        /*1026*/ 	.short	(.L_39 - .L_38)


	//   ....[0]....
.L_38:
        /*1028*/ 	.word	0x00001830


	//   ....[1]....
        /*102c*/ 	.word	0x00001890


	//   ....[2]....
        /*1030*/ 	.word	0x00004780


	//   ....[3]....
        /*1034*/ 	.word	0x000047b0


	//   ....[4]....
        /*1038*/ 	.word	0x00007440


	//----- nvinfo : EIATTR_MAX_THREADS
	.align		4
.L_39:
        /*103c*/ 	.byte	0x04, 0x05
        /*103e*/ 	.short	(.L_41 - .L_40)
.L_40:
        /*1040*/ 	.word	0x00000180
        /*1044*/ 	.word	0x00000001
        /*1048*/ 	.word	0x00000001


	//----- nvinfo : EIATTR_CRS_STACK_SIZE
	.align		4
.L_41:
        /*104c*/ 	.byte	0x04, 0x1e
        /*104e*/ 	.short	(.L_43 - .L_42)
.L_42:
        /*1050*/ 	.word	0x00000000


	//----- nvinfo : EIATTR_CBANK_PARAM_SIZE
	.align		4
.L_43:
        /*1054*/ 	.byte	0x03, 0x19
        /*1056*/ 	.short	0x0470


	//----- nvinfo : EIATTR_PARAM_CBANK
	.align		4
        /*1058*/ 	.byte	0x04, 0x0a
        /*105a*/ 	.short	(.L_45 - .L_44)
	.align		4
.L_44:
        /*105c*/ 	.word	index@(.nv.constant0._ZN7cutlass13device_kernelINS_4gemm6kernel13GemmUniversalIN4cute5tupleIJiiiiEEENS1_10collective13CollectiveMmaINS1_34MainloopSm90TmaGmmaWarpSpecializedILi56ENS5_IJNS4_1CILi1EEESB_SB_EEENS1_32KernelTmaWarpSpecializedPingpongEEENS5_IJNSA_ILi64EEESF_NSA_ILi32EEEEEEaNS5_IJlSB_lEEEaSI_NS4_8TiledMMAINS4_8MMA_AtomIJNS4_4SM904GMMA26MMA_64x64x32_S32S8S8_SS_TNEEEENS4_6LayoutISC_NS5_IJNSA_ILi0EEESQ_SQ_EEEEENS5_IJNS4_10UnderscoreEST_ST_EEEEENS4_13SM90_TMA_LOADENS4_14ComposedLayoutINS4_7SwizzleILi1ELi4ELi3EEENS4_18smem_ptr_flag_bitsILi8EEENSP_INS5_IJNSA_ILi8EEESG_EEENS5_IJSG_SB_EEEEEEEvNS4_8identityESW_S16_vS17_EENS_8epilogue10collective6detail29Sm90TmaWarpSpecializedAdapterINS1A_15DefaultEpilogueIaSI_SI_NS19_6thread17LinearCombinationIaLi1EiiLNS1E_9ScaleType4KindE0ELNS_15FloatRoundStyleE2EaEENS1_15EpilogueDefaultEEEEEvvEEEEvNT_6ParamsE)
        /*1060*/ 	.short	0x0210
        /*1062*/ 	.short	0x0470


	//----- nvinfo : EIATTR_SW_WAR
	.align		4
.L_45:
        /*1064*/ 	.byte	0x04, 0x36
        /*1066*/ 	.short	(.L_47 - .L_46)
.L_46:
        /*1068*/ 	.word	0x00000008
.L_47:


//--------------------- .nv.callgraph             --------------------------
	.section	.nv.callgraph,"",@"SHT_CUDA_CALLGRAPH"
	.align	4
	.sectionentsize	8
	.align		4
        /*0000*/ 	.word	0x00000000
	.align		4
        /*0004*/ 	.word	0xffffffff
	.align		4
        /*0008*/ 	.word	index@(_ZN7cutlass13device_kernelINS_4gemm6kernel13GemmUniversalIN4cute5tupleIJiiiiEEENS1_10collective13CollectiveMmaINS1_34MainloopSm90TmaGmmaWarpSpecializedILi56ENS5_IJNS4_1CILi1EEESB_SB_EEENS1_32KernelTmaWarpSpecializedPingpongEEENS5_IJNSA_ILi64EEESF_NSA_ILi32EEEEEEaNS5_IJlSB_lEEEaSI_NS4_8TiledMMAINS4_8MMA_AtomIJNS4_4SM904GMMA26MMA_64x64x32_S32S8S8_SS_TNEEEENS4_6LayoutISC_NS5_IJNSA_ILi0EEESQ_SQ_EEEEENS5_IJNS4_10UnderscoreEST_ST_EEEEENS4_13SM90_TMA_LOADENS4_14ComposedLayoutINS4_7SwizzleILi1ELi4ELi3EEENS4_18smem_ptr_flag_bitsILi8EEENSP_INS5_IJNSA_ILi8EEESG_EEENS5_IJSG_SB_EEEEEEEvNS4_8identityESW_S16_vS17_EENS_8epilogue10collective6detail29Sm90TmaWarpSpecializedAdapterINS1A_15DefaultEpilogueIaSI_SI_NS19_6thread17LinearCombinationIaLi1EiiLNS1E_9ScaleType4KindE0ELNS_15FloatRoundStyleE2EaEENS1_15EpilogueDefaultEEEEEvvEEEEvNT_6ParamsE)
	.align		4
        /*000c*/ 	.word	index@(__assertfail)
	.align		4
        /*0010*/ 	.word	0x00000000
	.align		4
        /*0014*/ 	.word	0xfffffffe
	.align		4
        /*0018*/ 	.word	0x00000000
	.align		4
        /*001c*/ 	.word	0xfffffffd
	.align		4
        /*0020*/ 	.word	0x00000000
	.align		4
        /*0024*/ 	.word	0xfffffffc


//--------------------- .nv.constant4             --------------------------
	.section	.nv.constant4,"a",@progbits
	.align	8
	.align		8
.nv.constant4:
        /*0000*/ 	.dword	__assertfail
	.align		8
        /*0008*/ 	.dword	__unnamed_1
	.align		8
        /*0010*/ 	.dword	_ZN40_INTERNAL_f543180c_4_k_cu_bd4bbc19_281064cuda3std3__45__cpo5beginE
	.align		8
        /*0018*/ 	.dword	_ZN40_INTERNAL_f543180c_4_k_cu_bd4bbc19_281064cuda3std3__45__cpo3endE
	.align		8
        /*0020*/ 	.dword	_ZN40_INTERNAL_f543180c_4_k_cu_bd4bbc19_281064cuda3std3__45__cpo6cbeginE
	.align		8
        /*0028*/ 	.dword	_ZN40_INTERNAL_f543180c_4_k_cu_bd4bbc19_281064cuda3std3__45__cpo4cendE
	.align		8
        /*0030*/ 	.dword	_ZN40_INTERNAL_f543180c_4_k_cu_bd4bbc19_281064cuda3std3__442_GLOBAL__N__f543180c_4_k_cu_bd4bbc19_281066ignoreE
	.align		8
        /*0038*/ 	.dword	_ZN40_INTERNAL_f543180c_4_k_cu_bd4bbc19_281064cuda3std3__419piecewise_constructE
	.align		8
        /*0040*/ 	.dword	_ZN40_INTERNAL_f543180c_4_k_cu_bd4bbc19_281064cuda3std3__48in_placeE
	.align		8
        /*0048*/ 	.dword	_ZN40_INTERNAL_f543180c_4_k_cu_bd4bbc19_281064cuda3std6ranges3__45__cpo4swapE
	.align		8
        /*0050*/ 	.dword	_ZN40_INTERNAL_f543180c_4_k_cu_bd4bbc19_281064cuda3std6ranges3__45__cpo9iter_moveE
	.align		8
        /*0058*/ 	.dword	_ZN40_INTERNAL_f543180c_4_k_cu_bd4bbc19_281064cute7productE
	.align		8
        /*0060*/ 	.dword	_ZN40_INTERNAL_f543180c_4_k_cu_bd4bbc19_281064cute1_E
	.align		8
        /*0068*/ 	.dword	$str$22
	.align		8
        /*0070*/ 	.dword	$str$23


//--------------------- .text._ZN7cutlass13device_kernelINS_4gemm6kernel13GemmUniversalIN4cute5tupleIJiiiiEEENS1_10collective13CollectiveMmaINS1_34MainloopSm90TmaGmmaWarpSpecializedILi56ENS5_IJNS4_1CILi1EEESB_SB_EEENS1_32KernelTmaWarpSpecializedPingpongEEENS5_IJNSA_ILi64EEESF_NSA_ILi32EEEEEEaNS5_IJlSB_lEEEaSI_NS4_8TiledMMAINS4_8MMA_AtomIJNS4_4SM904GMMA26MMA_64x64x32_S32S8S8_SS_TNEEEENS4_6LayoutISC_NS5_IJNSA_ILi0EEESQ_SQ_EEEEENS5_IJNS4_10UnderscoreEST_ST_EEEEENS4_13SM90_TMA_LOADENS4_14ComposedLayoutINS4_7SwizzleILi1ELi4ELi3EEENS4_18smem_ptr_flag_bitsILi8EEENSP_INS5_IJNSA_ILi8EEESG_EEENS5_IJSG_SB_EEEEEEEvNS4_8identityESW_S16_vS17_EENS_8epilogue10collective6detail29Sm90TmaWarpSpecializedAdapterINS1A_15DefaultEpilogueIaSI_SI_NS19_6thread17LinearCombinationIaLi1EiiLNS1E_9ScaleType4KindE0ELNS_15FloatRoundStyleE2EaEENS1_15EpilogueDefaultEEEEEvvEEEEvNT_6ParamsE --------------------------
	.section	.text._ZN7cutlass13device_kernelINS_4gemm6kernel13GemmUniversalIN4cute5tupleIJiiiiEEENS1_10collective13CollectiveMmaINS1_34MainloopSm90TmaGmmaWarpSpecializedILi56ENS5_IJNS4_1CILi1EEESB_SB_EEENS1_32KernelTmaWarpSpecializedPingpongEEENS5_IJNSA_ILi64EEESF_NSA_ILi32EEEEEEaNS5_IJlSB_lEEEaSI_NS4_8TiledMMAINS4_8MMA_AtomIJNS4_4SM904GMMA26MMA_64x64x32_S32S8S8_SS_TNEEEENS4_6LayoutISC_NS5_IJNSA_ILi0EEESQ_SQ_EEEEENS5_IJNS4_10UnderscoreEST_ST_EEEEENS4_13SM90_TMA_LOADENS4_14ComposedLayoutINS4_7SwizzleILi1ELi4ELi3EEENS4_18smem_ptr_flag_bitsILi8EEENSP_INS5_IJNSA_ILi8EEESG_EEENS5_IJSG_SB_EEEEEEEvNS4_8identityESW_S16_vS17_EENS_8epilogue10collective6detail29Sm90TmaWarpSpecializedAdapterINS1A_15DefaultEpilogueIaSI_SI_NS19_6thread17LinearCombinationIaLi1EiiLNS1E_9ScaleType4KindE0ELNS_15FloatRoundStyleE2EaEENS1_15EpilogueDefaultEEEEEvvEEEEvNT_6ParamsE,"ax",@progbits
	.align	128
.text._ZN7cutlass13device_kernelINS_4gemm6kernel13GemmUniversalIN4cute5tupleIJiiiiEEENS1_10collective13CollectiveMmaINS1_34MainloopSm90TmaGmmaWarpSpecializedILi56ENS5_IJNS4_1CILi1EEESB_SB_EEENS1_32KernelTmaWarpSpecializedPingpongEEENS5_IJNSA_ILi64EEESF_NSA_ILi32EEEEEEaNS5_IJlSB_lEEEaSI_NS4_8TiledMMAINS4_8MMA_AtomIJNS4_4SM904GMMA26MMA_64x64x32_S32S8S8_SS_TNEEEENS4_6LayoutISC_NS5_IJNSA_ILi0EEESQ_SQ_EEEEENS5_IJNS4_10UnderscoreEST_ST_EEEEENS4_13SM90_TMA_LOADENS4_14ComposedLayoutINS4_7SwizzleILi1ELi4ELi3EEENS4_18smem_ptr_flag_bitsILi8EEENSP_INS5_IJNSA_ILi8EEESG_EEENS5_IJSG_SB_EEEEEEEvNS4_8identityESW_S16_vS17_EENS_8epilogue10collective6detail29Sm90TmaWarpSpecializedAdapterINS1A_15DefaultEpilogueIaSI_SI_NS19_6thread17LinearCombinationIaLi1EiiLNS1E_9ScaleType4KindE0ELNS_15FloatRoundStyleE2EaEENS1_15EpilogueDefaultEEEEEvvEEEEvNT_6ParamsE:
        .type           _ZN7cutlass13device_kernelINS_4gemm6kernel13GemmUniversalIN4cute5tupleIJiiiiEEENS1_10collective13CollectiveMmaINS1_34MainloopSm90TmaGmmaWarpSpecializedILi56ENS5_IJNS4_1CILi1EEESB_SB_EEENS1_32KernelTmaWarpSpecializedPingpongEEENS5_IJNSA_ILi64EEESF_NSA_ILi32EEEEEEaNS5_IJlSB_lEEEaSI_NS4_8TiledMMAINS4_8MMA_AtomIJNS4_4SM904GMMA26MMA_64x64x32_S32S8S8_SS_TNEEEENS4_6LayoutISC_NS5_IJNSA_ILi0EEESQ_SQ_EEEEENS5_IJNS4_10UnderscoreEST_ST_EEEEENS4_13SM90_TMA_LOADENS4_14ComposedLayoutINS4_7SwizzleILi1ELi4ELi3EEENS4_18smem_ptr_flag_bitsILi8EEENSP_INS5_IJNSA_ILi8EEESG_EEENS5_IJSG_SB_EEEEEEEvNS4_8identityESW_S16_vS17_EENS_8epilogue10collective6detail29Sm90TmaWarpSpecializedAdapterINS1A_15DefaultEpilogueIaSI_SI_NS19_6thread17LinearCombinationIaLi1EiiLNS1E_9ScaleType4KindE0ELNS_15FloatRoundStyleE2EaEENS1_15EpilogueDefaultEEEEEvvEEEEvNT_6ParamsE,@function
        .size           _ZN7cutlass13device_kernelINS_4gemm6kernel13GemmUniversalIN4cute5tupleIJiiiiEEENS1_10collective13CollectiveMmaINS1_34MainloopSm90TmaGmmaWarpSpecializedILi56ENS5_IJNS4_1CILi1EEESB_SB_EEENS1_32KernelTmaWarpSpecializedPingpongEEENS5_IJNSA_ILi64EEESF_NSA_ILi32EEEEEEaNS5_IJlSB_lEEEaSI_NS4_8TiledMMAINS4_8MMA_AtomIJNS4_4SM904GMMA26MMA_64x64x32_S32S8S8_SS_TNEEEENS4_6LayoutISC_NS5_IJNSA_ILi0EEESQ_SQ_EEEEENS5_IJNS4_10UnderscoreEST_ST_EEEEENS4_13SM90_TMA_LOADENS4_14ComposedLayoutINS4_7SwizzleILi1ELi4ELi3EEENS4_18smem_ptr_flag_bitsILi8EEENSP_INS5_IJNSA_ILi8EEESG_EEENS5_IJSG_SB_EEEEEEEvNS4_8identityESW_S16_vS17_EENS_8epilogue10collective6detail29Sm90TmaWarpSpecializedAdapterINS1A_15DefaultEpilogueIaSI_SI_NS19_6thread17LinearCombinationIaLi1EiiLNS1E_9ScaleType4KindE0ELNS_15FloatRoundStyleE2EaEENS1_15EpilogueDefaultEEEEEvvEEEEvNT_6ParamsE,(.L_x_242 - _ZN7cutlass13device_kernelINS_4gemm6kernel13GemmUniversalIN4cute5tupleIJiiiiEEENS1_10collective13CollectiveMmaINS1_34MainloopSm90TmaGmmaWarpSpecializedILi56ENS5_IJNS4_1CILi1EEESB_SB_EEENS1_32KernelTmaWarpSpecializedPingpongEEENS5_IJNSA_ILi64EEESF_NSA_ILi32EEEEEEaNS5_IJlSB_lEEEaSI_NS4_8TiledMMAINS4_8MMA_AtomIJNS4_4SM904GMMA26MMA_64x64x32_S32S8S8_SS_TNEEEENS4_6LayoutISC_NS5_IJNSA_ILi0EEESQ_SQ_EEEEENS5_IJNS4_10UnderscoreEST_ST_EEEEENS4_13SM90_TMA_LOADENS4_14ComposedLayoutINS4_7SwizzleILi1ELi4ELi3EEENS4_18smem_ptr_flag_bitsILi8EEENSP_INS5_IJNSA_ILi8EEESG_EEENS5_IJSG_SB_EEEEEEEvNS4_8identityESW_S16_vS17_EENS_8epilogue10collective6detail29Sm90TmaWarpSpecializedAdapterINS1A_15DefaultEpilogueIaSI_SI_NS19_6thread17LinearCombinationIaLi1EiiLNS1E_9ScaleType4KindE0ELNS_15FloatRoundStyleE2EaEENS1_15EpilogueDefaultEEEEEvvEEEEvNT_6ParamsE)
        .other          _ZN7cutlass13device_kernelINS_4gemm6kernel13GemmUniversalIN4cute5tupleIJiiiiEEENS1_10collective13CollectiveMmaINS1_34MainloopSm90TmaGmmaWarpSpecializedILi56ENS5_IJNS4_1CILi1EEESB_SB_EEENS1_32KernelTmaWarpSpecializedPingpongEEENS5_IJNSA_ILi64EEESF_NSA_ILi32EEEEEEaNS5_IJlSB_lEEEaSI_NS4_8TiledMMAINS4_8MMA_AtomIJNS4_4SM904GMMA26MMA_64x64x32_S32S8S8_SS_TNEEEENS4_6LayoutISC_NS5_IJNSA_ILi0EEESQ_SQ_EEEEENS5_IJNS4_10UnderscoreEST_ST_EEEEENS4_13SM90_TMA_LOADENS4_14ComposedLayoutINS4_7SwizzleILi1ELi4ELi3EEENS4_18smem_ptr_flag_bitsILi8EEENSP_INS5_IJNSA_ILi8EEESG_EEENS5_IJSG_SB_EEEEEEEvNS4_8identityESW_S16_vS17_EENS_8epilogue10collective6detail29Sm90TmaWarpSpecializedAdapterINS1A_15DefaultEpilogueIaSI_SI_NS19_6thread17LinearCombinationIaLi1EiiLNS1E_9ScaleType4KindE0ELNS_15FloatRoundStyleE2EaEENS1_15EpilogueDefaultEEEEEvvEEEEvNT_6ParamsE,@"STO_CUDA_ENTRY STV_DEFAULT"
_ZN7cutlass13device_kernelINS_4gemm6kernel13GemmUniversalIN4cute5tupleIJiiiiEEENS1_10collective13CollectiveMmaINS1_34MainloopSm90TmaGmmaWarpSpecializedILi56ENS5_IJNS4_1CILi1EEESB_SB_EEENS1_32KernelTmaWarpSpecializedPingpongEEENS5_IJNSA_ILi64EEESF_NSA_ILi32EEEEEEaNS5_IJlSB_lEEEaSI_NS4_8TiledMMAINS4_8MMA_AtomIJNS4_4SM904GMMA26MMA_64x64x32_S32S8S8_SS_TNEEEENS4_6LayoutISC_NS5_IJNSA_ILi0EEESQ_SQ_EEEEENS5_IJNS4_10UnderscoreEST_ST_EEEEENS4_13SM90_TMA_LOADENS4_14ComposedLayoutINS4_7SwizzleILi1ELi4ELi3EEENS4_18smem_ptr_flag_bitsILi8EEENSP_INS5_IJNSA_ILi8EEESG_EEENS5_IJSG_SB_EEEEEEEvNS4_8identityESW_S16_vS17_EENS_8epilogue10collective6detail29Sm90TmaWarpSpecializedAdapterINS1A_15DefaultEpilogueIaSI_SI_NS19_6thread17LinearCombinationIaLi1EiiLNS1E_9ScaleType4KindE0ELNS_15FloatRoundStyleE2EaEENS1_15EpilogueDefaultEEEEEvvEEEEvNT_6ParamsE:
[----:B------:R-:W0:Y:S02]  /*0000*/  LDC R1, c[0x0][0x28] ;  /* 0x00000a00ff017b82 */ /* 0x000e240000000800 */
[----:B0-----:R-:W-:Y:S01]  /*0010*/  VIADD R1, R1, 0xfffffff8 ;  /* 0xfffffff801017836 */ /* 0x001fe20000000000 */
[----:B------:R-:W0:Y:S01]  /*0020*/  S2R R4, SR_TID.X ;  /* 0x0000000000047919 */ /* 0x000e220000002100 */
[----:B------:R-:W-:Y:S01]  /*0030*/  ELECT P0, URZ, PT ;  /* 0x00000000003f782f */ /* 0x000fe20003800000 */
[----:B------:R-:W-:Y:S01]  /*0040*/  BSSY B0, `(.L_x_0) ;  /* 0x000000f000007945 */ /* 0x000fe20003800000 */
[--C-:B0-----:R-:W-:Y:S02]  /*0050*/  SHF.R.U32.HI R0, RZ, 0x5, R4.reuse ;  /* 0x00000005ff007819 */ /* 0x101fe40000011604 */
[----:B------:R-:W-:-:S03]  /*0060*/  SHF.R.U32.HI R5, RZ, 0x7, R4 ;  /* 0x00000007ff057819 */ /* 0x000fc60000011604 */
[----:B------:R-:W0:Y:S04]  /*0070*/  SHFL.IDX PT, R2, R0, RZ, 0x1f ;  /* 0x00001fff00027589 */ /* 0x000e2800000e0000 */
[----:B------:R1:W2:Y:S01]  /*0080*/  SHFL.IDX PT, R7, R5, RZ, 0x1f ;  /* 0x00001fff05077589 */ /* 0x0002a200000e0000 */
[----:B0-----:R-:W-:-:S13]  /*0090*/  ISETP.NE.OR P0, PT, R2, RZ, !P0 ;  /* 0x000000ff0200720c */ /* 0x001fda0004705670 */
[----:B-12---:R-:W-:Y:S05]  /*00a0*/  @P0 BRA `(.L_x_1) ;  /* 0x0000000000200947 */ /* 0x006fea0003800000 */
[----:B------:R-:W-:Y:S02]  /*00b0*/  ULDC.64 UR4, c[0x0][0x198] ;  /* 0x0000660000047ab9 */ /* 0x000fe40000000a00 */
[----:B------:R-:W-:Y:S02]  /*00c0*/  UIADD3 UR6, UP0, UR4, 0xf0, URZ ;  /* 0x000000f004067890 */ /* 0x000fe4000ff1e03f */
[----:B------:R-:W-:Y:S02]  /*00d0*/  UIADD3 UR4, UP1, UR4, 0x1f0, URZ ;  /* 0x000001f004047890 */ /* 0x000fe4000ff3e03f */
[----:B------:R-:W-:Y:S02]  /*00e0*/  UIADD3.X UR7, URZ, UR5, URZ, UP0, !UPT ;  /* 0x000000053f077290 */ /* 0x000fe400087fe43f */
[----:B------:R-:W-:-:S07]  /*00f0*/  UIADD3.X UR5, URZ, UR5, URZ, UP1, !UPT ;  /* 0x000000053f057290 */ /* 0x000fce0008ffe43f */
[----:B------:R0:W-:Y:S02]  /*0100*/  UTMACCTL.PF [UR6] ;  /* 0x00000000060079b9 */ /* 0x0001e40008040000 */
[----:B------:R0:W-:Y:S02]  /*0110*/  UTMACCTL.PF [UR4] ;  /* 0x00000000040079b9 */ /* 0x0001e40008040000 */
[----:B0-----:R-:W-:Y:S01]  /*0120*/  NOP ;  /* 0x0000000000007918 */ /* 0x001fe20000000000 */
.L_x_1:
[----:B------:R-:W-:Y:S05]  /*0130*/  BSYNC B0 ;  /* 0x0000000000007941 */ /* 0x000fea0003800000 */
.L_x_0:
[----:B------:R-:W0:Y:S02]  /*0140*/  SHFL.IDX PT, R3, R0, RZ, 0x1f ;  /* 0x00001fff00037589 */ /* 0x000e2400000e0000 */
[----:B0-----:R-:W-:-:S13]  /*0150*/  ISETP.NE.AND P0, PT, R3, RZ, PT ;  /* 0x000000ff0300720c */ /* 0x001fda0003f05270 */
[----:B------:R-:W-:Y:S05]  /*0160*/  @P0 BRA `(.L_x_2) ;  /* 0x0000000800040947 */ /* 0x000fea0003800000 */
[----:B------:R-:W-:Y:S01]  /*0170*/  ELECT P0, URZ, PT ;  /* 0x00000000003f782f */ /* 0x000fe20003800000 */
[----:B------:R-:W-:-:S12]  /*0180*/  BSSY B0, `(.L_x_2) ;  /* 0x000007f000007945 */ /* 0x000fd80003800000 */
[----:B------:R-:W-:Y:S05]  /*0190*/  @!P0 BRA `(.L_x_3) ;  /* 0x0000000400f48947 */ /* 0x000fea0003800000 */
[----:B------:R-:W0:Y:S01]  /*01a0*/  S2UR UR8, SR_CgaCtaId ;  /* 0x00000000000879c3 */ /* 0x000e220000008800 */
[----:B------:R-:W-:Y:S01]  /*01b0*/  UMOV UR4, 0x400 ;  /* 0x0000040000047882 */ /* 0x000fe20000000000 */
[----:B------:R-:W-:Y:S01]  /*01c0*/  UMOV UR5, 0x1 ;  /* 0x0000000100057882 */ /* 0x000fe20000000000 */
[----:B------:R-:W-:Y:S02]  /*01d0*/  UMOV UR6, 0x80 ;  /* 0x0000008000067882 */ /* 0x000fe40000000000 */
[----:B------:R-:W-:-:S04]  /*01e0*/  UIADD3 UR6, -UR6, 0x100000, URZ ;  /* 0x0010000006067890 */ /* 0x000fc8000fffe13f */
[----:B------:R-:W-:Y:S02]  /*01f0*/  USHF.L.U32 UR7, UR6, 0xb, URZ ;  /* 0x0000000b06077899 */ /* 0x000fe4000800063f */
[----:B------:R-:W-:Y:S02]  /*0200*/  USHF.L.U32 UR6, UR6, 0x1, URZ ;  /* 0x0000000106067899 */ /* 0x000fe4000800063f */
[----:B0-----:R-:W-:Y:S02]  /*0210*/  ULEA UR8, UR8, UR4, 0x18 ;  /* 0x0000000408087291 */ /* 0x001fe4000f8ec03f */
[----:B------:R-:W-:-:S04]  /*0220*/  UIADD3 UR4, -UR5, 0x100000, URZ ;  /* 0x0010000005047890 */ /* 0x000fc8000fffe13f */
[----:B------:R-:W-:Y:S02]  /*0230*/  USHF.L.U32 UR5, UR4, 0xb, URZ ;  /* 0x0000000b04057899 */ /* 0x000fe4000800063f */
[----:B------:R-:W-:Y:S01]  /*0240*/  USHF.L.U32 UR4, UR4, 0x1, URZ ;  /* 0x0000000104047899 */ /* 0x000fe2000800063f */
[----:B------:R-:W0:Y:S11]  /*0250*/  FENCE.VIEW.ASYNC.S ;  /* 0x00000000000073c6 */ /* 0x000e360000000000 */
[----:B0-----:R0:W1:Y:S01]  /*0260*/  SYNCS.EXCH.64 URZ, [UR8], UR4 ;  /* 0x00000004083f75b2 */ /* 0x0010620008000100 */
[----:B------:R0:W2:Y:S01]  /*0270*/  SYNCS.EXCH.64 URZ, [UR8+0x1c0], UR6 ;  /* 0x0001c006083f75b2 */ /* 0x0000a20008000100 */
[----:B------:R0:W3:Y:S01]  /*0280*/  SYNCS.EXCH.64 URZ, [UR8+0x8], UR4 ;  /* 0x00000804083f75b2 */ /* 0x0000e20008000100 */
[----:B------:R0:W4:Y:S01]  /*0290*/  SYNCS.EXCH.64 URZ, [UR8+0x1c8], UR6 ;  /* 0x0001c806083f75b2 */ /* 0x0001220008000100 */
[----:B------:R0:W0:Y:S01]  /*02a0*/  SYNCS.EXCH.64 URZ, [UR8+0x10], UR4 ;  /* 0x00001004083f75b2 */ /* 0x0000220008000100 */
        /* <DEDUP_REMOVED lines=107> */
[----:B-1234-:R-:W-:Y:S01]  /*0960*/  NOP ;  /* 0x0000000000007918 */ /* 0x01efe20000000000 */
.L_x_3:
[----:B0-----:R-:W-:Y:S05]  /*0970*/  BSYNC B0 ;  /* 0x0000000000007941 */ /* 0x001fea0003800000 */
.L_x_2:
[----:B------:R-:W0:Y:S01]  /*0980*/  SHFL.IDX PT, R6, R0, RZ, 0x1f ;  /* 0x00001fff00067589 */ /* 0x000e2200000e0000 */
[----:B------:R-:W-:Y:S01]  /*0990*/  ELECT P0, URZ, PT ;  /* 0x00000000003f782f */ /* 0x000fe20003800000 */
[----:B------:R-:W-:Y:S01]  /*09a0*/  NOP ;  /* 0x0000000000007918 */ /* 0x000fe20000000000 */
[----:B------:R-:W-:Y:S01]  /*09b0*/  ELECT P1, URZ, PT ;  /* 0x00000000003f782f */ /* 0x000fe20003820000 */
[----:B------:R-:W1:Y:S01]  /*09c0*/  SHFL.IDX PT, R3, R0, RZ, 0x1f ;  /* 0x00001fff00037589 */ /* 0x000e6200000e0000 */
[----:B------:R-:W-:Y:S01]  /*09d0*/  UMOV UR4, 0x20 ;  /* 0x0000002000047882 */ /* 0x000fe20000000000 */
[----:B------:R-:W-:Y:S01]  /*09e0*/  UMOV UR11, 0x80 ;  /* 0x00000080000b7882 */ /* 0x000fe20000000000 */
[----:B------:R-:W-:Y:S01]  /*09f0*/  NOP ;  /* 0x0000000000007918 */ /* 0x000fe20000000000 */
[----:B------:R-:W2:Y:S01]  /*0a00*/  SHFL.IDX PT, R5, R5, RZ, 0x1f ;  /* 0x00001fff05057589 */ /* 0x000ea200000e0000 */
[C---:B------:R-:W-:Y:S01]  /*0a10*/  VIADD R31, R7.reuse, 0xffffffff ;  /* 0xffffffff071f7836 */ /* 0x040fe20000000000 */
[----:B------:R-:W-:Y:S01]  /*0a20*/  ULDC.64 UR36, c[0x0][0x208] ;  /* 0x0000820000247ab9 */ /* 0x000fe20000000a00 */
[----:B------:R-:W-:-:S03]  /*0a30*/  ISETP.NE.AND P2, PT, R7, RZ, PT ;  /* 0x000000ff0700720c */ /* 0x000fc60003f45270 */
[----:B------:R-:W-:Y:S02]  /*0a40*/  ISETP.GE.U32.AND P3, PT, R31, 0x2, PT ;  /* 0x000000021f00780c */ /* 0x000fe40003f66070 */
[----:B0-----:R-:W-:Y:S02]  /*0a50*/  ISETP.NE.OR P0, PT, R6, RZ, !P0 ;  /* 0x000000ff0600720c */ /* 0x001fe40004705670 */
[----:B-1----:R-:W-:Y:S02]  /*0a60*/  ISETP.NE.OR P1, PT, R3, RZ, !P1 ;  /* 0x000000ff0300720c */ /* 0x002fe40004f25670 */
[----:B------:R-:W-:Y:S02]  /*0a70*/  SHF.R.S32.HI R3, RZ, 0x1f, R2 ;  /* 0x0000001fff037819 */ /* 0x000fe40000011402 */
[----:B--2---:R-:W-:Y:S02]  /*0a80*/  R2UR UR44, R5 ;  /* 0x00000000052c72ca */ /* 0x004fe400000e0000 */
[----:B------:R-:W-:-:S05]  /*0a90*/  LEA.HI R3, R3, R2, RZ, 0x2 ;  /* 0x0000000203037211 */ /* 0x000fca00078f10ff */
[----:B------:R-:W-:Y:S01]  /*0aa0*/  VOTEU.ALL UP0, P0 ;  /* 0x00000000003f7886 */ /* 0x000fe20000000000 */
[----:B------:R-:W-:Y:S01]  /*0ab0*/  LOP3.LUT R3, R3, 0xfffffffc, RZ, 0xc0, !PT ;  /* 0xfffffffc03037812 */ /* 0x000fe200078ec0ff */
[----:B------:R-:W-:-:S03]  /*0ac0*/  VOTEU.ALL UP1, P1 ;  /* 0x00000000003f7886 */ /* 0x000fc60000820000 */
[----:B------:R-:W0:Y:S01]  /*0ad0*/  @!UP0 S2UR UR7, SR_CgaCtaId ;  /* 0x00000000000789c3 */ /* 0x000e220000008800 */
[----:B------:R-:W-:Y:S01]  /*0ae0*/  @!UP0 UMOV UR6, 0x400 ;  /* 0x0000040000068882 */ /* 0x000fe20000000000 */
[----:B------:R-:W-:-:S04]  /*0af0*/  @!UP0 UIADD3 UR4, -UR4, 0x100000, URZ ;  /* 0x0010000004048890 */ /* 0x000fc8000fffe13f */
[----:B------:R-:W-:Y:S02]  /*0b00*/  @!UP0 USHF.L.U32 UR5, UR4, 0xb, URZ ;  /* 0x0000000b04058899 */ /* 0x000fe4000800063f */
[----:B------:R-:W-:Y:S01]  /*0b10*/  @!UP0 USHF.L.U32 UR4, UR4, 0x1, URZ ;  /* 0x0000000104048899 */ /* 0x000fe2000800063f */
[----:B------:R-:W-:Y:S01]  /*0b20*/  IMAD.IADD R14, R2, 0x1, -R3 ;  /* 0x00000001020e7824 */ /* 0x000fe200078e0a03 */
[----:B------:R-:W-:Y:S01]  /*0b30*/  @!UP1 UMOV UR9, 0x400 ;  /* 0x0000040000099882 */ /* 0x000fe20000000000 */
[----:B------:R-:W-:Y:S01]  /*0b40*/  VOTEU.ALL UP2, P1 ;  /* 0x00000000003f7886 */ /* 0x000fe20000840000 */
[----:B------:R-:W-:Y:S01]  /*0b50*/  VOTEU.ALL UP3, P1 ;  /* 0x00000000003f7886 */ /* 0x000fe20000860000 */
[----:B------:R-:W-:Y:S01]  /*0b60*/  VOTEU.ALL UP4, P1 ;  /* 0x00000000003f7886 */ /* 0x000fe20000880000 */
[----:B------:R-:W1:Y:S01]  /*0b70*/  @!UP1 S2UR UR10, SR_CgaCtaId ;  /* 0x00000000000a99c3 */ /* 0x000e620000008800 */
[----:B------:R-:W-:Y:S01]  /*0b80*/  VOTEU.ALL UP5, P1 ;  /* 0x00000000003f7886 */ /* 0x000fe200008a0000 */
[----:B------:R-:W-:-:S04]  /*0b90*/  SHF.R.S32.HI R3, RZ, 0x1f, R4 ;  /* 0x0000001fff037819 */ /* 0x000fc80000011404 */
[----:B------:R-:W-:-:S04]  /*0ba0*/  LEA.HI R3, R3, R4, RZ, 0x7 ;  /* 0x0000000403037211 */ /* 0x000fc800078f38ff */
[----:B------:R-:W-:-:S05]  /*0bb0*/  LOP3.LUT R3, R3, 0xffffff80, RZ, 0xc0, !PT ;  /* 0xffffff8003037812 */ /* 0x000fca00078ec0ff */
[----:B------:R-:W-:Y:S01]  /*0bc0*/  IMAD.IADD R5, R4, 0x1, -R3 ;  /* 0x0000000104057824 */ /* 0x000fe200078e0a03 */
[----:B0-----:R-:W-:Y:S02]  /*0bd0*/  @!UP0 ULEA UR8, UR7, UR6, 0x18 ;  /* 0x0000000607088291 */ /* 0x001fe4000f8ec03f */
[----:B------:R-:W-:-:S04]  /*0be0*/  @!UP1 UIADD3 UR6, -UR11, 0x100000, URZ ;  /* 0x001000000b069890 */ /* 0x000fc8000fffe13f */
[----:B------:R-:W-:Y:S02]  /*0bf0*/  @!UP1 USHF.L.U32 UR7, UR6, 0xb, URZ ;  /* 0x0000000b06079899 */ /* 0x000fe4000800063f */
[----:B------:R-:W-:Y:S01]  /*0c00*/  @!UP1 USHF.L.U32 UR6, UR6, 0x1, URZ ;  /* 0x0000000106069899 */ /* 0x000fe2000800063f */
[----:B------:R-:W-:Y:S01]  /*0c10*/  VOTEU.ALL UP0, P0 ;  /* 0x00000000003f7886 */ /* 0x000fe20000000000 */
[----:B-1----:R-:W-:Y:S01]  /*0c20*/  @!UP1 ULEA UR9, UR10, UR9, 0x18 ;  /* 0x000000090a099291 */ /* 0x002fe2000f8ec03f */
[----:B------:R-:W-:Y:S02]  /*0c30*/  VOTEU.ALL UP1, P0 ;  /* 0x00000000003f7886 */ /* 0x000fe40000020000 */
[----:B------:R-:W-:Y:S01]  /*0c40*/  ULDC.64 UR10, c[0x0][0x598] ;  /* 0x00016600000a7ab9 */ /* 0x000fe20000000a00 */
[----:B------:R-:W-:Y:S01]  /*0c50*/  ISETP.NE.AND P0, PT, R14, 0x3, PT ;  /* 0x000000030e00780c */ /* 0x000fe20003f05270 */
[----:B------:R-:W0:Y:S02]  /*0c60*/  FENCE.VIEW.ASYNC.S ;  /* 0x00000000000073c6 */ /* 0x000e240000000000 */
[----:B0-----:R0:W1:Y:S01]  /*0c70*/  @!UP0 SYNCS.EXCH.64 URZ, [UR8+0x3b0], UR4 ;  /* 0x0003b004083f85b2 */ /* 0x0010620008000100 */
[----:B------:R-:W-:-:S02]  /*0c80*/  ISETP.NE.U32.AND P1, PT, RZ, UR10, PT ;  /* 0x0000000aff007c0c */ /* 0x000fc4000bf25070 */
[----:B------:R-:W-:Y:S02]  /*0c90*/  ISETP.EQ.OR P0, PT, R14, RZ, !P0 ;  /* 0x000000ff0e00720c */ /* 0x000fe40004702670 */
[----:B------:R-:W-:Y:S02]  /*0ca0*/  ISETP.NE.AND.EX P1, PT, RZ, UR11, PT, P1 ;  /* 0x0000000bff007c0c */ /* 0x000fe4000bf25310 */
[----:B------:R-:W-:-:S04]  /*0cb0*/  ISETP.EQ.AND P0, PT, R7, RZ, P0 ;  /* 0x000000ff0700720c */ /* 0x000fc80000702270 */
[----:B------:R-:W-:-:S04]  /*0cc0*/  SEL R23, RZ, 0x1, !P0 ;  /* 0x00000001ff177807 */ /* 0x000fc80004000000 */
[----:B------:R-:W-:Y:S01]  /*0cd0*/  SEL R23, R23, 0x2, P3 ;  /* 0x0000000217177807 */ /* 0x000fe20001800000 */
[----:B------:R0:W1:Y:S01]  /*0ce0*/  @!UP1 SYNCS.EXCH.64 URZ, [UR8+0x3b8], UR4 ;  /* 0x0003b804083f95b2 */ /* 0x0000620008000100 */
[----:B------:R-:W-:Y:S01]  /*0cf0*/  NOP ;  /* 0x0000000000007918 */ /* 0x000fe20000000000 */
[----:B------:R0:W1:Y:S01]  /*0d00*/  @!UP2 SYNCS.EXCH.64 URZ, [UR9+0x390], UR6 ;  /* 0x00039006093fa5b2 */ /* 0x0000620008000100 */
[----:B------:R0:W1:Y:S01]  /*0d10*/  @!UP3 SYNCS.EXCH.64 URZ, [UR9+0x398], UR6 ;  /* 0x00039806093fb5b2 */ /* 0x0000620008000100 */
[----:B------:R0:W1:Y:S01]  /*0d20*/  @!UP4 SYNCS.EXCH.64 URZ, [UR9+0x3a0], UR6 ;  /* 0x0003a006093fc5b2 */ /* 0x0000620008000100 */
[----:B------:R0:W1:Y:S01]  /*0d30*/  @!UP5 SYNCS.EXCH.64 URZ, [UR9+0x3a8], UR6 ;  /* 0x0003a806093fd5b2 */ /* 0x0000620008000100 */
[----:B------:R-:W-:Y:S01]  /*0d40*/  NOP ;  /* 0x0000000000007918 */ /* 0x000fe20000000000 */
[----:B-1----:R-:W-:Y:S06]  /*0d50*/  BAR.SYNC.DEFER_BLOCKING 0x0 ;  /* 0x0000000000007b1d */ /* 0x002fec0000010000 */
[----:B0-----:R-:W-:Y:S05]  /*0d60*/  @!P1 BRA `(.L_x_4) ;  /* 0x00000000001c9947 */ /* 0x001fea0003800000 */
[----:B------:R-:W0:Y:S02]  /*0d70*/  LDC.64 R2, c[0x0][0x598] ;  /* 0x00016600ff027b82 */ /* 0x000e240000000a00 */
[----:B0-----:R-:W2:Y:S02]  /*0d80*/  LDG.E.64 R2, desc[UR36][R2.64] ;  /* 0x0000002402027981 */ /* 0x001ea4000c1e1b00 */
[----:B--2---:R-:W-:-:S04]  /*0d90*/  ISETP.NE.U32.AND P0, PT, R2, RZ, PT ;  /* 0x000000ff0200720c */ /* 0x004fc80003f05070 */
[----:B------:R-:W-:-:S13]  /*0da0*/  ISETP.NE.AND.EX P0, PT, R3, RZ, PT, P0 ;  /* 0x000000ff0300720c */ /* 0x000fda0003f05300 */
[----:B------:R-:W-:Y:S05]  /*0db0*/  @!P0 BRA `(.L_x_4) ;  /* 0x0000000000088947 */ /* 0x000fea0003800000 */
[----:B------:R1:W5:Y:S01]  /*0dc0*/  LD.E R56, desc[UR36][R2.64] ;  /* 0x0000002402387980 */ /* 0x000362000c101900 */
[----:B------:R-:W-:Y:S05]  /*0dd0*/  BRA `(.L_x_5) ;  /* 0x0000000000247947 */ /* 0x000fea0003800000 */
.L_x_4:
[----:B------:R-:W-:Y:S02]  /*0de0*/  ULDC.64 UR4, c[0x0][0x588] ;  /* 0x0001620000047ab9 */ /* 0x000fe40000000a00 */
[----:B------:R-:W-:-:S04]  /*0df0*/  ISETP.NE.U32.AND P0, PT, RZ, UR4, PT ;  /* 0x00000004ff007c0c */ /* 0x000fc8000bf05070 */
[----:B------:R-:W-:-:S13]  /*0e00*/  ISETP.NE.AND.EX P0, PT, RZ, UR5, PT, P0 ;  /* 0x00000005ff007c0c */ /* 0x000fda000bf05300 */
[----:B------:R-:W-:Y:S05]  /*0e10*/  @!P0 BRA `(.L_x_6) ;  /* 0x00000000000c8947 */ /* 0x000fea0003800000 */
[----:B------:R-:W0:Y:S02]  /*0e20*/  LDC.64 R56, c[0x0][0x588] ;  /* 0x00016200ff387b82 */ /* 0x000e240000000a00 */
[----:B0-----:R0:W5:Y:S01]  /*0e30*/  LDG.E R56, desc[UR36][R56.64] ;  /* 0x0000002438387981 */ /* 0x001162000c1e1900 */
[----:B------:R-:W-:Y:S05]  /*0e40*/  BRA `(.L_x_5) ;  /* 0x0000000000087947 */ /* 0x000fea0003800000 */
.L_x_6:
[----:B------:R-:W-:Y:S02]  /*0e50*/  ULDC UR4, c[0x0][0x580] ;  /* 0x0001600000047ab9 */ /* 0x000fe40000000800 */
[----:B------:R-:W-:-:S07]  /*0e60*/  IMAD.U32 R56, RZ, RZ, UR4 ;  /* 0x00000004ff387e24 */ /* 0x000fce000f8e00ff */
.L_x_5:
[----:B------:R-:W-:Y:S02]  /*0e70*/  ULDC.64 UR4, c[0x0][0x5a0] ;  /* 0x0001680000047ab9 */ /* 0x000fe40000000a00 */
[----:B------:R-:W-:-:S04]  /*0e80*/  ISETP.NE.U32.AND P0, PT, RZ, UR4, PT ;  /* 0x00000004ff007c0c */ /* 0x000fc8000bf05070 */
[----:B------:R-:W-:-:S13]  /*0e90*/  ISETP.NE.AND.EX P0, PT, RZ, UR5, PT, P0 ;  /* 0x00000005ff007c0c */ /* 0x000fda000bf05300 */
[----:B------:R-:W-:Y:S05]  /*0ea0*/  @!P0 BRA `(.L_x_7) ;  /* 0x00000000001c8947 */ /* 0x000fea0003800000 */
[----:B-1----:R-:W1:Y:S02]  /*0eb0*/  LDC.64 R2, c[0x0][0x5a0] ;  /* 0x00016800ff027b82 */ /* 0x002e640000000a00 */
[----:B-1----:R-:W2:Y:S02]  /*0ec0*/  LDG.E.64 R2, desc[UR36][R2.64] ;  /* 0x0000002402027981 */ /* 0x002ea4000c1e1b00 */
[----:B--2---:R-:W-:-:S04]  /*0ed0*/  ISETP.NE.U32.AND P0, PT, R2, RZ, PT ;  /* 0x000000ff0200720c */ /* 0x004fc80003f05070 */
[----:B------:R-:W-:-:S13]  /*0ee0*/  ISETP.NE.AND.EX P0, PT, R3, RZ, PT, P0 ;  /* 0x000000ff0300720c */ /* 0x000fda0003f05300 */
[----:B------:R-:W-:Y:S05]  /*0ef0*/  @!P0 BRA `(.L_x_7) ;  /* 0x0000000000088947 */ /* 0x000fea0003800000 */
[----:B0-----:R2:W5:Y:S01]  /*0f00*/  LD.E R57, desc[UR36][R2.64] ;  /* 0x0000002402397980 */ /* 0x001562000c101900 */
[----:B------:R-:W-:Y:S05]  /*0f10*/  BRA `(.L_x_8) ;  /* 0x0000000000247947 */ /* 0x000fea0003800000 */
.L_x_7:
[----:B------:R-:W-:Y:S02]  /*0f20*/  ULDC.64 UR4, c[0x0][0x590] ;  /* 0x0001640000047ab9 */ /* 0x000fe40000000a00 */
[----:B------:R-:W-:-:S04]  /*0f30*/  ISETP.NE.U32.AND P0, PT, RZ, UR4, PT ;  /* 0x00000004ff007c0c */ /* 0x000fc8000bf05070 */
[----:B------:R-:W-:-:S13]  /*0f40*/  ISETP.NE.AND.EX P0, PT, RZ, UR5, PT, P0 ;  /* 0x00000005ff007c0c */ /* 0x000fda000bf05300 */
[----:B------:R-:W-:Y:S05]  /*0f50*/  @!P0 BRA `(.L_x_9) ;  /* 0x00000000000c8947 */ /* 0x000fea0003800000 */
[----:B-1----:R-:W0:Y:S02]  /*0f60*/  LDC.64 R2, c[0x0][0x590] ;  /* 0x00016400ff027b82 */ /* 0x002e240000000a00 */
[----:B0-----:R0:W5:Y:S01]  /*0f70*/  LDG.E R57, desc[UR36][R2.64] ;  /* 0x0000002402397981 */ /* 0x001162000c1e1900 */
[----:B------:R-:W-:Y:S05]  /*0f80*/  BRA `(.L_x_8) ;  /* 0x0000000000087947 */ /* 0x000fea0003800000 */
.L_x_9:
[----:B------:R-:W-:Y:S02]  /*0f90*/  ULDC UR4, c[0x0][0x584] ;  /* 0x0001610000047ab9 */ /* 0x000fe40000000800 */
[----:B0-----:R-:W-:-:S07]  /*0fa0*/  IMAD.U32 R57, RZ, RZ, UR4 ;  /* 0x00000004ff397e24 */ /* 0x001fce000f8e00ff */
.L_x_8:
[----:B012---:R-:W0:Y:S01]  /*0fb0*/  LDC R2, c[0x0][0x65c] ;  /* 0x00019700ff027b82 */ /* 0x007e220000000800 */
[----:B------:R-:W1:Y:S01]  /*0fc0*/  S2R R15, SR_CTAID.Y ;  /* 0x00000000000f7919 */ /* 0x000e620000002600 */
[----:B------:R-:W-:Y:S01]  /*0fd0*/  ULDC UR6, c[0x0][0x28c] ;  /* 0x0000a30000067ab9 */ /* 0x000fe20000000800 */
[----:B------:R-:W-:Y:S01]  /*0fe0*/  ISETP.NE.AND P0, PT, R7, 0x2, PT ;  /* 0x000000020700780c */ /* 0x000fe20003f05270 */
[----:B------:R-:W-:Y:S01]  /*0ff0*/  UIADD3 UR6, UR6, 0x1f, URZ ;  /* 0x0000001f06067890 */ /* 0x000fe2000fffe03f */
[----:B------:R-:W2:Y:S01]  /*1000*/  S2R R6, SR_CTAID.X ;  /* 0x0000000000067919 */ /* 0x000ea20000002500 */
[----:B------:R-:W-:Y:S01]  /*1010*/  UMOV UR39, URZ ;  /* 0x0000003f00277c82 */ /* 0x000fe20008000000 */
[----:B------:R-:W-:Y:S01]  /*1020*/  UMOV UR38, URZ ;  /* 0x0000003f00267c82 */ /* 0x000fe20008000000 */
[----:B------:R-:W-:Y:S01]  /*1030*/  USHF.R.S32.HI UR7, URZ, 0x1f, UR6 ;  /* 0x0000001f3f077899 */ /* 0x000fe20008011406 */
[----:B------:R-:W-:-:S03]  /*1040*/  ULDC.64 UR8, c[0x0][0x650] ;  /* 0x0001940000087ab9 */ /* 0x000fc60000000a00 */
[----:B------:R-:W-:-:S04]  /*1050*/  ULEA.HI UR7, UR7, UR6, URZ, 0x5 ;  /* 0x0000000607077291 */ /* 0x000fc8000f8f283f */
[----:B------:R-:W-:Y:S01]  /*1060*/  USHF.R.S32.HI UR40, URZ, 0x5, UR7 ;  /* 0x000000053f287899 */ /* 0x000fe20008011407 */
[----:B0-----:R-:W-:-:S13]  /*1070*/  ISETP.NE.AND P1, PT, R2, 0x1, PT ;  /* 0x000000010200780c */ /* 0x001fda0003f25270 */
[----:B------:R-:W2:Y:S01]  /*1080*/  @P1 LDC R17, c[0x0][0x10] ;  /* 0x00000400ff111b82 */ /* 0x000ea20000000800 */
[----:B-1----:R-:W-:Y:S02]  /*1090*/  @P1 IMAD.MOV.U32 R8, RZ, RZ, R15 ;  /* 0x000000ffff081224 */ /* 0x002fe400078e000f */
[----:B------:R-:W-:Y:S02]  /*10a0*/  @P1 IMAD.MOV.U32 R9, RZ, RZ, RZ ;  /* 0x000000ffff091224 */ /* 0x000fe400078e00ff */
[----:B------:R-:W-:-:S03]  /*10b0*/  @P1 IMAD.MOV.U32 R7, RZ, RZ, RZ ;  /* 0x000000ffff071224 */ /* 0x000fc600078e00ff */
[----:B------:R-:W0:Y:S01]  /*10c0*/  @!P1 LDC R3, c[0x0][0xc] ;  /* 0x00000300ff039b82 */ /* 0x000e220000000800 */
[----:B------:R-:W-:Y:S01]  /*10d0*/  ULDC UR4, c[0x0][0xc] ;  /* 0x0000030000047ab9 */ /* 0x000fe20000000800 */
[----:B------:R-:W-:Y:S02]  /*10e0*/  ULDC UR5, c[0x0][0x10] ;  /* 0x0000040000057ab9 */ /* 0x000fe40000000800 */
[----:B------:R-:W-:-:S04]  /*10f0*/  UIMAD.WIDE.U32 UR4, UR4, UR5, URZ ;  /* 0x00000005040472a5 */ /* 0x000fc8000f8e003f */
[----:B------:R-:W1:Y:S01]  /*1100*/  LDC R0, c[0x0][0x14] ;  /* 0x00000500ff007b82 */ /* 0x000e620000000800 */
[----:B--2---:R-:W-:-:S04]  /*1110*/  @P1 IMAD.WIDE.U32 R16, R6, R17, R8 ;  /* 0x0000001106101225 */ /* 0x004fc800078e0008 */
[----:B------:R-:W-:Y:S02]  /*1120*/  @P1 IMAD.IADD R17, R17, 0x1, R7 ;  /* 0x0000000111111824 */ /* 0x000fe400078e0207 */
[----:B------:R-:W-:Y:S02]  /*1130*/  IMAD.MOV.U32 R7, RZ, RZ, RZ ;  /* 0x000000ffff077224 */ /* 0x000fe400078e00ff */
[----:B0-----:R-:W-:-:S04]  /*1140*/  @!P1 IMAD.WIDE.U32 R8, R3, R15, R6 ;  /* 0x0000000f03089225 */ /* 0x001fc800078e0006 */
[----:B------:R-:W-:Y:S02]  /*1150*/  @!P1 IMAD.MOV.U32 R16, RZ, RZ, R8 ;  /* 0x000000ffff109224 */ /* 0x000fe400078e0008 */
[----:B-1----:R-:W-:-:S04]  /*1160*/  IMAD.WIDE.U32 R10, R0, UR4, RZ ;  /* 0x00000004000a7c25 */ /* 0x002fc8000f8e00ff */
[----:B------:R-:W-:Y:S01]  /*1170*/  IMAD R3, R0, UR5, RZ ;  /* 0x0000000500037c24 */ /* 0x000fe2000f8e02ff */
[----:B------:R0:W-:Y:S01]  /*1180*/  STL.64 [R1], R10 ;  /* 0x0000000a01007387 */ /* 0x0001e20000100a00 */
[----:B------:R-:W-:Y:S02]  /*1190*/  @!P1 IMAD.MOV.U32 R17, RZ, RZ, R9 ;  /* 0x000000ffff119224 */ /* 0x000fe400078e0009 */
[----:B------:R-:W-:Y:S01]  /*11a0*/  IMAD.IADD R0, R11, 0x1, R3 ;  /* 0x000000010b007824 */ /* 0x000fe200078e0203 */
[----:B------:R-:W-:Y:S06]  /*11b0*/  @P0 BRA `(.L_x_10) ;  /* 0x0000000000200947 */ /* 0x000fec0003800000 */
[----:B------:R-:W-:Y:S01]  /*11c0*/  UISETP.GE.U32.AND UP0, UPT, UR40, 0x38, UPT ;  /* 0x000000382800788c */ /* 0x000fe2000bf06070 */
[----:B------:R-:W-:Y:S01]  /*11d0*/  IADD3 R16, P0, R16, R10, RZ ;  /* 0x0000000a10107210 */ /* 0x000fe20007f1e0ff */
[----:B------:R-:W-:Y:S01]  /*11e0*/  USHF.R.U32.HI UR4, URZ, 0x3, UR40 ;  /* 0x000000033f047899 */ /* 0x000fe20008011628 */
[----:B------:R-:W-:-:S03]  /*11f0*/  UMOV UR38, URZ ;  /* 0x0000003f00267c82 */ /* 0x000fc60008000000 */
[----:B------:R-:W-:Y:S01]  /*1200*/  UIMAD.WIDE.U32 UR4, UR4, 0x24924925, URZ ;  /* 0x24924925040478a5 */ /* 0x000fe2000f8e003f */
[----:B------:R-:W-:-:S03]  /*1210*/  IMAD.X R17, R0, 0x1, R17, P0 ;  /* 0x0000000100117824 */ /* 0x000fc600000e0611 */
[----:B------:R-:W-:Y:S02]  /*1220*/  UIMAD UR39, UR5, -0x38, UR40 ;  /* 0xffffffc8052778a4 */ /* 0x000fe4000f8e0228 */
[----:B------:R-:W-:-:S12]  /*1230*/  @UP0 ULOP3.LUT UR38, UR5, 0x1, URZ, 0xc0, !UPT ;  /* 0x0000000105260892 */ /* 0x000fd8000f8ec03f */
.L_x_10:
[----:B------:R-:W-:Y:S01]  /*1240*/  ISETP.GE.U32.AND P0, PT, R16, UR8, PT ;  /* 0x0000000810007c0c */ /* 0x000fe2000bf06070 */
[----:B------:R-:W-:Y:S01]  /*1250*/  IMAD.MOV.U32 R22, RZ, RZ, -0x1 ;  /* 0xffffffffff167424 */ /* 0x000fe200078e00ff */
[----:B------:R-:W-:Y:S01]  /*1260*/  PRMT R3, RZ, 0x7610, R3 ;  /* 0x00007610ff037816 */ /* 0x000fe20000000003 */
[----:B------:R-:W-:Y:S01]  /*1270*/  IMAD.MOV.U32 R19, RZ, RZ, -0x1 ;  /* 0xffffffffff137424 */ /* 0x000fe200078e00ff */
[----:B------:R-:W-:Y:S01]  /*1280*/  ISETP.GE.U32.AND.EX P0, PT, R17, UR9, PT, P0 ;  /* 0x0000000911007c0c */ /* 0x000fe2000bf06100 */
[----:B------:R-:W-:-:S12]  /*1290*/  IMAD.MOV.U32 R18, RZ, RZ, -0x1 ;  /* 0xffffffffff127424 */ /* 0x000fd800078e00ff */
[----:B------:R-:W-:Y:S05]  /*12a0*/  @P0 BRA `(.L_x_11) ;  /* 0x0000000400580947 */ /* 0x000fea0003800000 */
[----:B------:R-:W1:Y:S01]  /*12b0*/  LDC.64 R20, c[0x0][0x628] ;  /* 0x00018a00ff147b82 */ /* 0x000e620000000a00 */
[----:B------:R-:W-:Y:S02]  /*12c0*/  IMAD.MOV.U32 R8, RZ, RZ, R16 ;  /* 0x000000ffff087224 */ /* 0x000fe400078e0010 */
[----:B------:R-:W-:-:S05]  /*12d0*/  IMAD.MOV.U32 R9, RZ, RZ, R17 ;  /* 0x000000ffff097224 */ /* 0x000fca00078e0011 */
[----:B------:R-:W2:Y:S08]  /*12e0*/  LDC R18, c[0x0][0x630] ;  /* 0x00018c00ff127b82 */ /* 0x000eb00000000800 */
[----:B------:R-:W3:Y:S01]  /*12f0*/  LDC.64 R24, c[0x0][0x620] ;  /* 0x00018800ff187b82 */ /* 0x000ee20000000a00 */
[----:B-1----:R-:W-:-:S04]  /*1300*/  ISETP.NE.U32.AND P0, PT, R20, RZ, PT ;  /* 0x000000ff1400720c */ /* 0x002fc80003f05070 */
[----:B------:R-:W-:-:S13]  /*1310*/  ISETP.NE.AND.EX P0, PT, R21, RZ, PT, P0 ;  /* 0x000000ff1500720c */ /* 0x000fda0003f05300 */
[----:B--23--:R-:W-:Y:S05]  /*1320*/  @!P0 BRA `(.L_x_12) ;  /* 0x0000000000288947 */ /* 0x00cfea0003800000 */
[----:B------:R-:W1:Y:S02]  /*1330*/  LDC R3, c[0x0][0x634] ;  /* 0x00018d00ff037b82 */ /* 0x000e640000000800 */
[----:B-1----:R-:W-:-:S05]  /*1340*/  IADD3 R3, P0, R16, R3, RZ ;  /* 0x0000000310037210 */ /* 0x002fca0007f1e0ff */
[----:B------:R-:W-:-:S04]  /*1350*/  IMAD.X R19, RZ, RZ, R17, P0 ;  /* 0x000000ffff137224 */ /* 0x000fc800000e0611 */
[----:B------:R-:W-:-:S04]  /*1360*/  IMAD.WIDE.U32 R8, R19, R20, RZ ;  /* 0x0000001413087225 */ /* 0x000fc800078e00ff */
[----:B0-----:R-:W-:-:S04]  /*1370*/  IMAD.WIDE.U32 R10, P0, R3, R21, R8 ;  /* 0x00000015030a7225 */ /* 0x001fc80007800008 */
[----:B------:R-:W-:-:S04]  /*1380*/  IMAD.WIDE.U32 R8, R3, R20, RZ ;  /* 0x0000001403087225 */ /* 0x000fc800078e00ff */
[----:B------:R-:W-:Y:S01]  /*1390*/  IMAD.X R13, RZ, RZ, RZ, P0 ;  /* 0x000000ffff0d7224 */ /* 0x000fe200000e06ff */
[----:B------:R-:W-:Y:S01]  /*13a0*/  IADD3 RZ, P0, R9, R10, RZ ;  /* 0x0000000a09ff7210 */ /* 0x000fe20007f1e0ff */
[----:B------:R-:W-:-:S04]  /*13b0*/  IMAD.MOV.U32 R12, RZ, RZ, R11 ;  /* 0x000000ffff0c7224 */ /* 0x000fc800078e000b */
[----:B------:R-:W-:-:S08]  /*13c0*/  IMAD.WIDE.U32.X R8, R19, R21, R12, P0 ;  /* 0x0000001513087225 */ /* 0x000fd000000e040c */
.L_x_12:
[-CC-:B------:R-:W-:Y:S01]  /*13d0*/  SHF.R.U64 R30, R8, R18.reuse, R9.reuse ;  /* 0x00000012081e7219 */ /* 0x180fe20000001209 */
[----:B------:R-:W1:Y:S01]  /*13e0*/  LDC R12, c[0x0][0x618] ;  /* 0x00018600ff0c7b82 */ /* 0x000e620000000800 */
[----:B------:R-:W-:Y:S01]  /*13f0*/  SHF.R.U32.HI R7, RZ, R18, R9 ;  /* 0x00000012ff077219 */ /* 0x000fe20000011609 */
[----:B------:R-:W-:Y:S01]  /*1400*/  ULDC UR4, c[0x0][0x150] ;  /* 0x0000540000047ab9 */ /* 0x000fe20000000800 */
[----:B0-----:R-:W-:Y:S02]  /*1410*/  IADD3 R11, P0, RZ, -R30, RZ ;  /* 0x8000001eff0b7210 */ /* 0x001fe40007f1e0ff */
[----:B------:R-:W-:-:S03]  /*1420*/  I2FP.F32.U32 R3, R6 ;  /* 0x0000000600037245 */ /* 0x000fc60000201000 */
[----:B------:R-:W0:Y:S01]  /*1430*/  LDC.64 R26, c[0x0][0x640] ;  /* 0x00019000ff1a7b82 */ /* 0x000e220000000a00 */
[----:B------:R-:W-:Y:S02]  /*1440*/  IMAD.X R13, RZ, RZ, ~R7, P0 ;  /* 0x000000ffff0d7224 */ /* 0x000fe400000e0e07 */
[----:B------:R-:W-:Y:S01]  /*1450*/  FMUL R3, R3, UR4 ;  /* 0x0000000403037c20 */ /* 0x000fe20008400000 */
[----:B------:R-:W-:Y:S01]  /*1460*/  IMAD.WIDE.U32 R8, R11, R24, R16 ;  /* 0x000000180b087225 */ /* 0x000fe200078e0010 */
[----:B------:R-:W-:-:S03]  /*1470*/  ULDC UR4, c[0x0][0x154] ;  /* 0x0000550000047ab9 */ /* 0x000fc60000000800 */
[----:B------:R-:W-:Y:S01]  /*1480*/  IMAD R10, R13, R24, RZ ;  /* 0x000000180d0a7224 */ /* 0x000fe200078e02ff */
[----:B------:R-:W2:Y:S01]  /*1490*/  LDC R7, c[0x0][0x144] ;  /* 0x00005100ff077b82 */ /* 0x000ea20000000800 */
[----:B------:R-:W3:Y:S02]  /*14a0*/  F2I.U32.TRUNC.NTZ R3, R3 ;  /* 0x0000000300037305 */ /* 0x000ee4000020f000 */
[----:B------:R-:W-:-:S04]  /*14b0*/  IMAD R11, R11, R25, R10 ;  /* 0x000000190b0b7224 */ /* 0x000fc800078e020a */
[----:B------:R-:W-:Y:S01]  /*14c0*/  IMAD.IADD R9, R9, 0x1, R11 ;  /* 0x0000000109097824 */ /* 0x000fe200078e020b */
[----:B------:R-:W4:Y:S01]  /*14d0*/  LDC R18, c[0x0][0x608] ;  /* 0x00018200ff127b82 */ /* 0x000f220000000800 */
[----:B------:R-:W-:-:S03]  /*14e0*/  IMAD.MOV.U32 R11, RZ, RZ, -0x1 ;  /* 0xffffffffff0b7424 */ /* 0x000fc600078e00ff */
[-C--:B-1----:R-:W-:Y:S02]  /*14f0*/  SHF.R.U64 R22, R8, R12.reuse, R9 ;  /* 0x0000000c08167219 */ /* 0x082fe40000001209 */
[----:B------:R-:W-:Y:S02]  /*1500*/  I2FP.F32.U32 R8, R15 ;  /* 0x0000000f00087245 */ /* 0x000fe40000201000 */
[----:B------:R-:W1:Y:S01]  /*1510*/  LDC R24, c[0x0][0x658] ;  /* 0x00019600ff187b82 */ /* 0x000e620000000800 */
[----:B0-----:R-:W-:Y:S01]  /*1520*/  ISETP.NE.U32.AND P0, PT, R26, RZ, PT ;  /* 0x000000ff1a00720c */ /* 0x001fe20003f05070 */
[----:B---3--:R-:W-:Y:S01]  /*1530*/  IMAD.MOV R10, RZ, RZ, -R3 ;  /* 0x000000ffff0a7224 */ /* 0x008fe200078e0a03 */
[----:B------:R-:W-:Y:S01]  /*1540*/  SHF.R.U32.HI R9, RZ, R12, R9 ;  /* 0x0000000cff097219 */ /* 0x000fe20000011609 */
[----:B------:R-:W-:Y:S01]  /*1550*/  FMUL R8, R8, UR4 ;  /* 0x0000000408087c20 */ /* 0x000fe20008400000 */
[----:B------:R-:W-:-:S03]  /*1560*/  ISETP.NE.AND.EX P0, PT, R27, RZ, PT, P0 ;  /* 0x000000ff1b00720c */ /* 0x000fc60003f05300 */
[----:B------:R-:W0:Y:S01]  /*1570*/  LDC R20, c[0x0][0x148] ;  /* 0x00005200ff147b82 */ /* 0x000e220000000800 */
[----:B--2---:R-:W-:-:S07]  /*1580*/  IMAD R3, R7, R10, R6 ;  /* 0x0000000a07037224 */ /* 0x004fce00078e0206 */
[----:B------:R-:W2:Y:S01]  /*1590*/  LDC R21, c[0x0][0x600] ;  /* 0x00018000ff157b82 */ /* 0x000ea20000000800 */
[-CC-:B----4-:R-:W-:Y:S02]  /*15a0*/  SHF.R.U64 R32, R22, R18.reuse, R9.reuse ;  /* 0x0000001216207219 */ /* 0x190fe40000001209 */
[----:B------:R-:W-:Y:S01]  /*15b0*/  SHF.R.U32.HI R7, RZ, R18, R9 ;  /* 0x00000012ff077219 */ /* 0x000fe20000011609 */
[----:B------:R-:W-:Y:S01]  /*15c0*/  IMAD.MOV.U32 R9, RZ, RZ, 0x1 ;  /* 0x00000001ff097424 */ /* 0x000fe200078e00ff */
[----:B------:R3:W4:Y:S03]  /*15d0*/  F2I.U32.TRUNC.NTZ R18, R8 ;  /* 0x0000000800127305 */ /* 0x000726000020f000 */
[----:B------:R-:W0:Y:S01]  /*15e0*/  LDC R25, c[0x0][0x648] ;  /* 0x00019200ff197b82 */ /* 0x000e220000000800 */
[-C--:B-1----:R-:W-:Y:S02]  /*15f0*/  SHF.L.U32 R6, R11, R24.reuse, RZ ;  /* 0x000000180b067219 */ /* 0x082fe400000006ff */
[----:B------:R-:W-:-:S02]  /*1600*/  SHF.R.U64 R34, R32, R24, R7 ;  /* 0x0000001820227219 */ /* 0x000fc40000001207 */
[----:B------:R-:W-:Y:S02]  /*1610*/  LOP3.LUT R13, RZ, R6, RZ, 0x33, !PT ;  /* 0x00000006ff0d7212 */ /* 0x000fe400078e33ff */
[-C--:B------:R-:W-:Y:S01]  /*1620*/  SHF.R.U32.HI R7, RZ, R24.reuse, R7 ;  /* 0x00000018ff077219 */ /* 0x080fe20000011607 */
[----:B------:R-:W1:Y:S01]  /*1630*/  LDC R29, c[0x0][0x638] ;  /* 0x00018e00ff1d7b82 */ /* 0x000e620000000800 */
[----:B------:R-:W-:Y:S01]  /*1640*/  SHF.L.U32 R12, R9, R24, RZ ;  /* 0x00000018090c7219 */ /* 0x000fe200000006ff */
[----:B------:R-:W-:-:S06]  /*1650*/  IMAD.MOV.U32 R6, RZ, RZ, R34 ;  /* 0x000000ffff067224 */ /* 0x000fcc00078e0022 */
[----:B------:R-:W0:Y:S01]  /*1660*/  LDC R28, c[0x0][0x610] ;  /* 0x00018400ff1c7b82 */ /* 0x000e220000000800 */
[----:B---34-:R-:W-:Y:S05]  /*1670*/  @!P0 BRA `(.L_x_13) ;  /* 0x0000000000288947 */ /* 0x018fea0003800000 */
[----:B------:R-:W3:Y:S02]  /*1680*/  LDC R11, c[0x0][0x64c] ;  /* 0x00019300ff0b7b82 */ /* 0x000ee40000000800 */
[----:B---3--:R-:W-:-:S05]  /*1690*/  IADD3 R11, P0, R34, R11, RZ ;  /* 0x0000000b220b7210 */ /* 0x008fca0007f1e0ff */
[----:B------:R-:W-:-:S04]  /*16a0*/  IMAD.X R19, RZ, RZ, R7, P0 ;  /* 0x000000ffff137224 */ /* 0x000fc800000e0607 */
[----:B------:R-:W-:-:S04]  /*16b0*/  IMAD.WIDE.U32 R6, R19, R26, RZ ;  /* 0x0000001a13067225 */ /* 0x000fc800078e00ff */
[----:B------:R-:W-:-:S04]  /*16c0*/  IMAD.WIDE.U32 R8, P0, R11, R27, R6 ;  /* 0x0000001b0b087225 */ /* 0x000fc80007800006 */
[----:B------:R-:W-:-:S04]  /*16d0*/  IMAD.WIDE.U32 R6, R11, R26, RZ ;  /* 0x0000001a0b067225 */ /* 0x000fc800078e00ff */
[----:B------:R-:W-:Y:S01]  /*16e0*/  IMAD.X R11, RZ, RZ, RZ, P0 ;  /* 0x000000ffff0b7224 */ /* 0x000fe200000e06ff */
[----:B------:R-:W-:Y:S01]  /*16f0*/  IADD3 RZ, P0, R7, R8, RZ ;  /* 0x0000000807ff7210 */ /* 0x000fe20007f1e0ff */
[----:B------:R-:W-:-:S04]  /*1700*/  IMAD.MOV.U32 R10, RZ, RZ, R9 ;  /* 0x000000ffff0a7224 */ /* 0x000fc800078e0009 */
[----:B------:R-:W-:-:S08]  /*1710*/  IMAD.WIDE.U32.X R6, R19, R27, R10, P0 ;  /* 0x0000001b13067225 */ /* 0x000fd000000e040a */
.L_x_13:
[----:B0-----:R-:W-:Y:S01]  /*1720*/  SHF.R.U64 R6, R6, R25, R7 ;  /* 0x0000001906067219 */ /* 0x001fe20000001207 */
[----:B--2---:R-:W-:Y:S01]  /*1730*/  VIADD R7, R21, 0xffffffff ;  /* 0xffffffff15077836 */ /* 0x004fe20000000000 */
[----:B------:R-:W-:Y:S01]  /*1740*/  LOP3.LUT R13, R32, R13, RZ, 0xc0, !PT ;  /* 0x0000000d200d7212 */ /* 0x000fe200078ec0ff */
[----:B------:R-:W-:Y:S02]  /*1750*/  IMAD.MOV R18, RZ, RZ, -R18 ;  /* 0x000000ffff127224 */ /* 0x000fe400078e0a12 */
[----:B------:R-:W-:Y:S01]  /*1760*/  IMAD.MOV R8, RZ, RZ, -R6 ;  /* 0x000000ffff087224 */ /* 0x000fe200078e0a06 */
[----:B------:R-:W-:Y:S01]  /*1770*/  LOP3.LUT R7, R22, R7, RZ, 0xc0, !PT ;  /* 0x0000000716077212 */ /* 0x000fe200078ec0ff */
[----:B------:R-:W-:Y:S02]  /*1780*/  IMAD R12, R12, R6, R13 ;  /* 0x000000060c0c7224 */ /* 0x000fe400078e020d */
[----:B------:R-:W-:Y:S02]  /*1790*/  @P1 IMAD R3, R20, R18, R15 ;  /* 0x0000001214031224 */ /* 0x000fe400078e020f */
[----:B-1----:R-:W-:-:S02]  /*17a0*/  IMAD R6, R8, R29, R34 ;  /* 0x0000001d08067224 */ /* 0x002fc400078e0222 */
[----:B------:R-:W-:Y:S02]  /*17b0*/  IMAD R22, R12, R28, R3 ;  /* 0x0000001c0c167224 */ /* 0x000fe400078e0203 */
[----:B------:R-:W-:Y:S02]  /*17c0*/  IMAD R7, R6, R21, R7 ;  /* 0x0000001506077224 */ /* 0x000fe400078e0207 */
[----:B------:R-:W-:Y:S02]  /*17d0*/  IMAD.MOV.U32 R3, RZ, RZ, 0x1 ;  /* 0x00000001ff037424 */ /* 0x000fe400078e00ff */
[----:B------:R-:W-:Y:S01]  /*17e0*/  IMAD.MOV.U32 R18, RZ, RZ, R30 ;  /* 0x000000ffff127224 */ /* 0x000fe200078e001e */
[----:B------:R-:W-:Y:S02]  /*17f0*/  SEL R19, R7, R22, !P1 ;  /* 0x0000001607137207 */ /* 0x000fe40004800000 */
[----:B------:R-:W-:-:S07]  /*1800*/  SEL R22, R22, R7, !P1 ;  /* 0x0000000716167207 */ /* 0x000fce0004800000 */
.L_x_11:
[----:B------:R-:W-:Y:S05]  /*1810*/  @!P2 BRA `(.L_x_14) ;  /* 0x0000002c00dca947 */ /* 0x000fea0003800000 */
[----:B------:R-:W-:-:S13]  /*1820*/  ISETP.GT.U32.AND P0, PT, R31, 0x1, PT ;  /* 0x000000011f00780c */ /* 0x000fda0003f04070 */
[----:B------:R-:W-:Y:S05]  /*1830*/  @P0 EXIT ;  /* 0x000000000000094d */ /* 0x000fea0003800000 */
.L_x_15:
[----:B------:R-:W-:-:S08]  /*1840*/  NOP ;  /* 0x0000000000007918 */ /* 0x000fd00000000000 */
[----:B------:R-:W1:Y:S02]  /*1850*/  USETMAXREG.TRY_ALLOC.CTAPOOL UP0, 0xe8 ;  /* 0x000000e8000079c8 */ /* 0x000e640008000600 */
[----:B-1----:R-:W-:-:S13]  /*1860*/  PLOP3.LUT P0, PT, PT, PT, UP0, 0x80, 0x0 ;  /* 0x000000000000781c */ /* 0x002fda0003f0f008 */
[----:B------:R-:W-:Y:S05]  /*1870*/  @!P0 BRA `(.L_x_15) ;  /* 0xfffffffc00f08947 */ /* 0x000fea000383ffff */
[----:B------:R-:W-:-:S13]  /*1880*/  LOP3.LUT P0, RZ, R3, 0xff, RZ, 0xc0, !PT ;  /* 0x000000ff03ff7812 */ /* 0x000fda000780c0ff */
[----:B------:R-:W-:Y:S05]  /*1890*/  @!P0 EXIT ;  /* 0x000000000000894d */ /* 0x000fea0003800000 */
[----:B------:R-:W2:Y:S01]  /*18a0*/  LDL.64 R8, [R1] ;  /* 0x0000000001087983 */ /* 0x000ea20000100a00 */
[----:B------:R-:W-:Y:S01]  /*18b0*/  SHF.R.S32.HI R4, RZ, 0x1f, R5 ;  /* 0x0000001fff047819 */ /* 0x000fe20000011405 */
[----:B------:R-:W1:Y:S01]  /*18c0*/  S2UR UR4, SR_CgaCtaId ;  /* 0x00000000000479c3 */ /* 0x000e620000008800 */
[----:B------:R-:W-:Y:S01]  /*18d0*/  UMOV UR42, 0x400 ;  /* 0x00000400002a7882 */ /* 0x000fe20000000000 */
[----:B------:R-:W-:Y:S01]  /*18e0*/  UISETP.LT.AND UP0, UPT, UR40, 0x1, UPT ;  /* 0x000000012800788c */ /* 0x000fe2000bf01270 */
[CC--:B------:R-:W-:Y:S01]  /*18f0*/  LEA.HI R3, R4.reuse, R5.reuse, RZ, 0x2 ;  /* 0x0000000504037211 */ /* 0x0c0fe200078f10ff */
[----:B------:R-:W-:Y:S01]  /*1900*/  UIADD3 UR5, UR44, -0x1, URZ ;  /* 0xffffffff2c057890 */ /* 0x000fe2000fffe03f */
[----:B------:R-:W-:Y:S01]  /*1910*/  LEA.HI R4, R4, R5, RZ, 0x5 ;  /* 0x0000000504047211 */ /* 0x000fe200078f28ff */
[----:B------:R-:W-:Y:S01]  /*1920*/  USEL UR43, UR40, 0x1, UP0 ;  /* 0x00000001282b7887 */ /* 0x000fe20008000000 */
[--C-:B------:R-:W-:Y:S01]  /*1930*/  SHF.R.S32.HI R58, RZ, 0x2, R3.reuse ;  /* 0x00000002ff3a7819 */ /* 0x100fe20000011403 */
[----:B------:R-:W3:Y:S01]  /*1940*/  LDC R64, c[0x0][0x658] ;  /* 0x00019600ff407b82 */ /* 0x000ee20000000800 */
[----:B------:R-:W-:Y:S01]  /*1950*/  SHF.R.S32.HI R7, RZ, 0x1f, R3 ;  /* 0x0000001fff077819 */ /* 0x000fe20000011403 */
[----:B------:R-:W-:Y:S01]  /*1960*/  UISETP.NE.AND UP0, UPT, UR5, URZ, UPT ;  /* 0x0000003f0500728c */ /* 0x000fe2000bf05270 */
[----:B------:R-:W-:Y:S01]  /*1970*/  LOP3.LUT R6, R3, 0xfffffffc, RZ, 0xc0, !PT ;  /* 0xfffffffc03067812 */ /* 0x000fe200078ec0ff */
[----:B------:R-:W-:Y:S01]  /*1980*/  ULDC UR8, c[0x0][0x284] ;  /* 0x0000a10000087ab9 */ /* 0x000fe20000000800 */
[----:B------:R-:W-:Y:S01]  /*1990*/  LEA.HI R7, R7, R58, RZ, 0x3 ;  /* 0x0000003a07077211 */ /* 0x000fe200078f18ff */
[----:B------:R-:W-:Y:S01]  /*19a0*/  USEL UR7, URZ, 0x1, UP0 ;  /* 0x000000013f077887 */ /* 0x000fe20008000000 */
[----:B------:R-:W-:Y:S01]  /*19b0*/  SHF.R.S32.HI R3, RZ, 0x5, R4 ;  /* 0x00000005ff037819 */ /* 0x000fe20000011404 */
[----:B------:R-:W-:Y:S01]  /*19c0*/  IMAD.IADD R6, R5, 0x1, -R6 ;  /* 0x0000000105067824 */ /* 0x000fe200078e0a06 */
[----:B------:R-:W-:Y:S01]  /*19d0*/  LOP3.LUT R7, R7, 0xfffffff8, RZ, 0xc0, !PT ;  /* 0xfffffff807077812 */ /* 0x000fe200078ec0ff */
[----:B------:R-:W4:Y:S01]  /*19e0*/  LDC.64 R62, c[0x0][0x5c8] ;  /* 0x00017200ff3e7b82 */ /* 0x000f220000000a00 */
[----:B------:R-:W-:Y:S01]  /*19f0*/  LOP3.LUT R71, R23, 0x1, RZ, 0xfc, !PT ;  /* 0x0000000117477812 */ /* 0x000fe200078efcff */
[----:B------:R-:W-:Y:S01]  /*1a00*/  IMAD.SHL.U32 R60, R6, 0x2, RZ ;  /* 0x00000002063c7824 */ /* 0x000fe200078e00ff */
[----:B------:R-:W-:Y:S01]  /*1a10*/  USHF.L.U32 UR47, UR40, 0x1, URZ ;  /* 0x00000001282f7899 */ /* 0x000fe2000800063f */
[----:B------:R-:W-:Y:S01]  /*1a20*/  IMAD.IADD R58, R58, 0x1, -R7 ;  /* 0x000000013a3a7824 */ /* 0x000fe200078e0a07 */
[----:B------:R-:W-:Y:S01]  /*1a30*/  UIADD3 UR43, -UR43, UR40, URZ ;  /* 0x000000282b2b7290 */ /* 0x000fe2000fffe13f */
[----:B------:R-:W-:Y:S01]  /*1a40*/  IMAD.MOV.U32 R7, RZ, RZ, 0x1 ;  /* 0x00000001ff077424 */ /* 0x000fe200078e00ff */
[----:B-1----:R-:W-:Y:S01]  /*1a50*/  ULEA UR42, UR4, UR42, 0x18 ;  /* 0x0000002a042a7291 */ /* 0x002fe2000f8ec03f */
[----:B------:R-:W1:Y:S01]  /*1a60*/  LDC R5, c[0x0][0x288] ;  /* 0x0000a200ff057b82 */ /* 0x000e620000000800 */
[--C-:B------:R-:W-:Y:S01]  /*1a70*/  SHF.R.S32.HI R59, RZ, 0x1f, R58.reuse ;  /* 0x0000001fff3b7819 */ /* 0x100fe2000001143a */
[C-C-:B------:R-:W-:Y:S01]  /*1a80*/  IMAD R69, R3.reuse, -0x10, -R58.reuse ;  /* 0xfffffff003457824 */ /* 0x140fe200078e0a3a */
[----:B------:R-:W-:Y:S01]  /*1a90*/  USHF.L.U32 UR4, UR5, 0x3, URZ ;  /* 0x0000000305047899 */ /* 0x000fe2000800063f */
[----:B------:R-:W-:Y:S01]  /*1aa0*/  IMAD.U32 R72, RZ, RZ, UR7 ;  /* 0x00000007ff487e24 */ /* 0x000fe2000f8e00ff */
[----:B------:R-:W-:Y:S01]  /*1ab0*/  UIADD3 UR5, UR42, 0x480, URZ ;  /* 0x000004802a057890 */ /* 0x000fe2000fffe03f */
[----:B------:R-:W-:Y:S01]  /*1ac0*/  IMAD.WIDE R58, R3, 0x10, R58 ;  /* 0x00000010033a7825 */ /* 0x000fe200078e023a */
[----:B------:R-:W-:Y:S01]  /*1ad0*/  UIADD3 UR6, UR42, 0x1c480, URZ ;  /* 0x0001c4802a067890 */ /* 0x000fe2000fffe03f */
[----:B------:R-:W0:Y:S01]  /*1ae0*/  LDC R67, c[0x0][0x600] ;  /* 0x00018000ff437b82 */ /* 0x000e220000000800 */
[----:B------:R-:W-:Y:S01]  /*1af0*/  USHF.R.U32.HI UR5, URZ, 0x4, UR5 ;  /* 0x000000043f057899 */ /* 0x000fe20008011605 */
[----:B------:R-:W-:Y:S01]  /*1b00*/  IMAD.MOV.U32 R3, RZ, RZ, -0x1 ;  /* 0xffffffffff037424 */ /* 0x000fe200078e00ff */
[----:B------:R-:W-:Y:S01]  /*1b10*/  USHF.R.U32.HI UR6, URZ, 0x4, UR6 ;  /* 0x000000043f067899 */ /* 0x000fe20008011606 */
[----:B------:R-:W-:Y:S01]  /*1b20*/  SHF.R.S32.HI R61, RZ, 0x1f, R60 ;  /* 0x0000001fff3d7819 */ /* 0x000fe2000001143c */
[----:B------:R-:W-:Y:S01]  /*1b30*/  UIADD3 UR48, UR42, 0x390, URZ ;  /* 0x000003902a307890 */ /* 0x000fe2000fffe03f */
[----:B------:R-:W-:Y:S01]  /*1b40*/  VIADD R69, R69, UR8 ;  /* 0x0000000845457c36 */ /* 0x000fe20008000000 */
[-C--:B---3--:R-:W-:Y:S01]  /*1b50*/  SHF.L.U32 R3, R3, R64.reuse, RZ ;  /* 0x0000004003037219 */ /* 0x088fe200000006ff */
[----:B------:R-:W-:Y:S01]  /*1b60*/  ULOP3.LUT UR4, UR4, 0x8, URZ, 0xc0, !UPT ;  /* 0x0000000804047892 */ /* 0x000fe2000f8ec03f */
[----:B----4-:R-:W-:Y:S01]  /*1b70*/  SHF.L.U64.HI R65, R62, 0x3, R63 ;  /* 0x000000033e417819 */ /* 0x010fe2000001023f */
[----:B------:R-:W-:Y:S01]  /*1b80*/  ULOP3.LUT UR5, UR5, 0x3fff, URZ, 0xc0, !UPT ;  /* 0x00003fff05057892 */ /* 0x000fe2000f8ec03f */
[----:B------:R-:W-:Y:S01]  /*1b90*/  SHF.L.U32 R64, R7, R64, RZ ;  /* 0x0000004007407219 */ /* 0x000fe200000006ff */
[----:B------:R-:W-:Y:S01]  /*1ba0*/  ULOP3.LUT UR6, UR6, 0x3fff, URZ, 0xc0, !UPT ;  /* 0x00003fff06067892 */ /* 0x000fe2000f8ec03f */
[----:B------:R-:W-:Y:S01]  /*1bb0*/  LOP3.LUT R68, RZ, R3, RZ, 0x33, !PT ;  /* 0x00000003ff447212 */ /* 0x000fe200078e33ff */
[----:B------:R-:W-:Y:S01]  /*1bc0*/  ULEA UR44, UR44, UR48, 0x3 ;  /* 0x000000302c2c7291 */ /* 0x000fe2000f8e183f */
[----:B-1----:R-:W-:Y:S01]  /*1bd0*/  IMAD R63, R6, -0x2, R5 ;  /* 0xfffffffe063f7824 */ /* 0x002fe200078e0205 */
[----:B------:R-:W-:-:S02]  /*1be0*/  ULOP3.LUT UR49, UR4, 0x8, URZ, 0x3c, !UPT ;  /* 0x0000000804317892 */ /* 0x000fc4000f8e3c3f */
[----:B------:R-:W-:Y:S02]  /*1bf0*/  ULOP3.LUT UR45, UR4, 0x18, URZ, 0x3c, !UPT ;  /* 0x00000018042d7892 */ /* 0x000fe4000f8e3c3f */
[----:B------:R-:W-:Y:S02]  /*1c00*/  ULOP3.LUT UR46, UR5, 0x10000, URZ, 0xfc, !UPT ;  /* 0x00010000052e7892 */ /* 0x000fe4000f8efc3f */
[----:B------:R-:W-:Y:S01]  /*1c10*/  ULOP3.LUT UR41, UR6, 0x10000, URZ, 0xfc, !UPT ;  /* 0x0001000006297892 */ /* 0x000fe2000f8efc3f */
[----:B0-----:R-:W-:Y:S01]  /*1c20*/  VIADD R67, R67, 0xffffffff ;  /* 0xffffffff43437836 */ /* 0x001fe20000000000 */
[----:B--2---:R-:W-:-:S10]  /*1c30*/  SHF.L.U64.HI R66, R8, 0x1, R0 ;  /* 0x0000000108427819 */ /* 0x004fd40000010200 */
.L_x_103:
[----:B------:R-:W-:-:S04]  /*1c40*/  SHF.L.U32 R0, R72, 0x1f, RZ ;  /* 0x0000001f48007819 */ /* 0x000fc800000006ff */
[----:B------:R-:W0:Y:S02]  /*1c50*/  SYNCS.PHASECHK.TRANS64.TRYWAIT P0, [UR44+-0x8], R0 ;  /* 0xfffff800ff0075a7 */ /* 0x000e24000800016c */
[----:B0-----:R-:W-:Y:S05]  /*1c60*/  @!P0 BRA `(.L_x_16) ;  /* 0x0000005400f88947 */ /* 0x001fea0003800000 */
.L_x_177:
[----:B------:R-:W-:Y:S02]  /*1c70*/  ULDC UR4, c[0x0][0x28c] ;  /* 0x0000a30000047ab9 */ /* 0x000fe40000000800 */
[----:B------:R-:W-:-:S13]  /*1c80*/  ISETP.LT.AND P0, PT, RZ, UR4, PT ;  /* 0x00000004ff007c0c */ /* 0x000fda000bf01270 */
[----:B------:R-:W-:Y:S05]  /*1c90*/  @P0 BRA `(.L_x_17) ;  /* 0x0000000000400947 */ /* 0x000fea0003800000 */
[----:B0-----:R-:W-:Y:S01]  /*1ca0*/  MOV R0, 0x0 ;  /* 0x0000000000007802 */ /* 0x001fe20000000f00 */
[----:B------:R-:W-:Y:S01]  /*1cb0*/  ULDC.64 UR4, c[0x4][0x68] ;  /* 0x01001a0000047ab9 */ /* 0x000fe20000000a00 */
[----:B------:R-:W-:Y:S01]  /*1cc0*/  ULDC.64 UR6, c[0x4][0x8] ;  /* 0x0100020000067ab9 */ /* 0x000fe20000000a00 */
[----:B------:R-:W-:Y:S01]  /*1cd0*/  IMAD.U32 R4, RZ, RZ, UR4 ;  /* 0x00000004ff047e24 */ /* 0x000fe2000f8e00ff */
[----:B------:R0:W1:Y:S01]  /*1ce0*/  LDC.64 R14, c[0x4][R0] ;  /* 0x01000000000e7b82 */ /* 0x0000620000000a00 */
[----:B------:R-:W-:Y:S01]  /*1cf0*/  IMAD.U32 R5, RZ, RZ, UR5 ;  /* 0x00000005ff057e24 */ /* 0x000fe2000f8e00ff */
[----:B------:R-:W-:Y:S01]  /*1d00*/  ULDC.64 UR4, c[0x4][0x70] ;  /* 0x01001c0000047ab9 */ /* 0x000fe20000000a00 */
[----:B------:R-:W-:Y:S02]  /*1d10*/  IMAD.U32 R10, RZ, RZ, UR6 ;  /* 0x00000006ff0a7e24 */ /* 0x000fe4000f8e00ff */
[----:B------:R-:W-:Y:S02]  /*1d20*/  IMAD.U32 R6, RZ, RZ, UR4 ;  /* 0x00000004ff067e24 */ /* 0x000fe4000f8e00ff */
[----:B------:R-:W-:-:S02]  /*1d30*/  IMAD.U32 R7, RZ, RZ, UR5 ;  /* 0x00000005ff077e24 */ /* 0x000fc4000f8e00ff */
[----:B------:R-:W-:Y:S02]  /*1d40*/  IMAD.U32 R11, RZ, RZ, UR7 ;  /* 0x00000007ff0b7e24 */ /* 0x000fe4000f8e00ff */
[----:B------:R-:W-:Y:S02]  /*1d50*/  IMAD.MOV.U32 R8, RZ, RZ, 0x1e1 ;  /* 0x000001e1ff087424 */ /* 0x000fe400078e00ff */
[----:B------:R-:W-:Y:S02]  /*1d60*/  IMAD.MOV.U32 R12, RZ, RZ, 0x1 ;  /* 0x00000001ff0c7424 */ /* 0x000fe400078e00ff */
[----:B0-----:R-:W-:-:S07]  /*1d70*/  IMAD.MOV.U32 R13, RZ, RZ, RZ ;  /* 0x000000ffff0d7224 */ /* 0x001fce00078e00ff */
[----:B------:R-:W-:-:S07]  /*1d80*/  LEPC R20, `(.L_x_17) ;  /* 0x000000001014794e */ /* 0x000fce0000000000 */
[----:B-1---5:R-:W-:Y:S05]  /*1d90*/  CALL.ABS.NOINC R14 ;  /* 0x000000000e007343 */ /* 0x022fea0003c00000 */
.L_x_17:
[----:B------:R-:W-:-:S13]  /*1da0*/  ISETP.NE.AND P0, PT, R71, 0x3, PT ;  /* 0x000000034700780c */ /* 0x000fda0003f05270 */
[----:B------:R-:W-:Y:S05]  /*1db0*/  @!P0 BRA `(.L_x_18) ;  /* 0x0000000000048947 */ /* 0x000fea0003800000 */
[----:B------:R-:W-:Y:S01]  /*1dc0*/  BPT.TRAP 0x1 ;  /* 0x000000040000795c */ /* 0x000fe20000300000 */
.L_x_18:
[----:B0-----:R-:W-:Y:S02]  /*1dd0*/  IMAD.U32 R3, RZ, RZ, UR39 ;  /* 0x00000027ff037e24 */ /* 0x001fe4000f8e00ff */
[----:B------:R-:W-:-:S03]  /*1de0*/  IMAD.U32 R0, RZ, RZ, UR38 ;  /* 0x00000026ff007e24 */ /* 0x000fc6000f8e00ff */
[----:B------:R-:W-:Y:S02]  /*1df0*/  LEA R3, R3, UR42, 0x3 ;  /* 0x0000002a03037c11 */ /* 0x000fe4000f8e18ff */
[----:B------:R-:W-:-:S04]  /*1e00*/  SHF.L.U32 R0, R0, 0x1f, RZ ;  /* 0x0000001f00007819 */ /* 0x000fc800000006ff */
[----:B------:R0:W1:Y:S01]  /*1e10*/  SYNCS.PHASECHK.TRANS64.TRYWAIT P1, [R3+URZ], R0 ;  /* 0x00000000030075a7 */ /* 0x000062000802017f */
[----:B------:R-:W-:Y:S05]  /*1e20*/  @!P0 BRA `(.L_x_19) ;  /* 0x0000000000048947 */ /* 0x000fea0003800000 */
[----:B------:R-:W-:Y:S01]  /*1e30*/  BPT.TRAP 0x1 ;  /* 0x000000040000795c */ /* 0x000fe20000300000 */
.L_x_19:
[----:B-1----:R-:W-:Y:S05]  /*1e40*/  @P1 BRA `(.L_x_20) ;  /* 0x0000000000081947 */ /* 0x002fea0003800000 */
[----:B------:R-:W1:Y:S02]  /*1e50*/  SYNCS.PHASECHK.TRANS64.TRYWAIT P1, [R3+URZ], R0 ;  /* 0x00000000030075a7 */ /* 0x000e64000802017f */
[----:B-1----:R-:W-:Y:S05]  /*1e60*/  @!P1 BRA `(.L_x_21) ;  /* 0x0000005400909947 */ /* 0x002fea0003800000 */
.L_x_20:
[----:B------:R-:W-:Y:S05]  /*1e70*/  WARPSYNC.ALL ;  /* 0x0000000000007948 */ /* 0x000fea0003800000 */
[----:B------:R-:W-:Y:S01]  /*1e80*/  ULEA UR4, UR39, UR46, 0x7 ;  /* 0x0000002e27047291 */ /* 0x000fe2000f8e383f */
[----:B------:R-:W-:Y:S01]  /*1e90*/  WARPGROUP.ARRIVE ;  /* 0x00000000000079c5 */ /* 0x000fe20000000000 */
[----:B------:R-:W-:Y:S01]  /*1ea0*/  ULEA UR6, UR39, UR41, 0x7 ;  /* 0x0000002927067291 */ /* 0x000fe2000f8e383f */
[----:B01----:R-:W-:Y:S01]  /*1eb0*/  IMAD.U32 R0, RZ, RZ, UR43 ;  /* 0x0000002bff007e24 */ /* 0x003fe2000f8e00ff */
[----:B------:R-:W-:Y:S01]  /*1ec0*/  UMOV UR5, 0xc0000010 ;  /* 0xc000001000057882 */ /* 0x000fe20000000000 */
[----:B------:R-:W-:-:S03]  /*1ed0*/  UMOV UR7, 0xc0000010 ;  /* 0xc000001000077882 */ /* 0x000fc60000000000 */
[----:B------:R-:W-:-:S03]  /*1ee0*/  ISETP.GE.AND P1, PT, R0, 0x1, PT ;  /* 0x000000010000780c */ /* 0x000fc60003f26270 */
[----:B------:R-:W-:Y:S03]  /*1ef0*/  IGMMA.64x64x32.S8.S8 R24, gdesc[UR4], RZ, !UPT, gsb0 ;  /* 0x01e00000041879f1 */ /* 0x000fe6000c0410ff */
[----:B------:R-:W-:-:S07]  /*1f00*/  WARPGROUP.DEPBAR.LE gsb0, 0x0 ;  /* 0x00008000000079c5 */ /* 0x000fce0000010000 */
[----:B------:R-:W-:Y:S05]  /*1f10*/  @!P1 BRA `(.L_x_22) ;  /* 0x0000000000b49947 */ /* 0x000fea0003800000 */
[----:B------:R-:W-:Y:S01]  /*1f20*/  UIADD3 UR4, UR39, 0x1, URZ ;  /* 0x0000000127047890 */ /* 0x000fe2000fffe03f */
[----:B------:R-:W-:Y:S01]  /*1f30*/  IMAD.U32 R0, RZ, RZ, UR43 ;  /* 0x0000002bff007e24 */ /* 0x000fe2000f8e00ff */
[----:B------:R-:W-:Y:S02]  /*1f40*/  UMOV UR9, UR39 ;  /* 0x0000002700097c82 */ /* 0x000fe40008000000 */
[----:B------:R-:W-:-:S04]  /*1f50*/  UISETP.NE.AND UP0, UPT, UR4, 0x38, UPT ;  /* 0x000000380400788c */ /* 0x000fc8000bf05270 */
[----:B------:R-:W-:Y:S02]  /*1f60*/  USEL UR5, URZ, 0x1, UP0 ;  /* 0x000000013f057887 */ /* 0x000fe40008000000 */
[----:B------:R-:W-:Y:S02]  /*1f70*/  USEL UR8, UR4, URZ, UP0 ;  /* 0x0000003f04087287 */ /* 0x000fe40008000000 */
[----:B------:R-:W-:-:S06]  /*1f80*/  ULOP3.LUT UR5, UR38, UR5, URZ, 0x3c, !UPT ;  /* 0x0000000526057292 */ /* 0x000fcc000f8e3c3f */
[----:B------:R-:W-:-:S07]  /*1f90*/  IMAD.U32 R5, RZ, RZ, UR5 ;  /* 0x00000005ff057e24 */ /* 0x000fce000f8e00ff */
.L_x_29:
[----:B01----:R-:W-:Y:S05]  /*1fa0*/  @!P0 BRA `(.L_x_23) ;  /* 0x0000000000048947 */ /* 0x003fea0003800000 */
[----:B------:R-:W-:Y:S01]  /*1fb0*/  BPT.TRAP 0x1 ;  /* 0x000000040000795c */ /* 0x000fe20000300000 */
.L_x_23:
[----:B------:R-:W-:Y:S01]  /*1fc0*/  ULEA UR4, UR8, UR42, 0x3 ;  /* 0x0000002a08047291 */ /* 0x000fe2000f8e183f */
[----:B------:R-:W-:-:S08]  /*1fd0*/  SHF.L.U32 R3, R5, 0x1f, RZ ;  /* 0x0000001f05037819 */ /* 0x000fd000000006ff */
[----:B------:R0:W1:Y:S01]  /*1fe0*/  SYNCS.PHASECHK.TRANS64.TRYWAIT P1, [UR4], R3 ;  /* 0x00000003ff0075a7 */ /* 0x0000620008020144 */
[----:B------:R-:W-:Y:S05]  /*1ff0*/  @!P0 BRA `(.L_x_24) ;  /* 0x0000000000048947 */ /* 0x000fea0003800000 */
[----:B------:R-:W-:Y:S01]  /*2000*/  BPT.TRAP 0x1 ;  /* 0x000000040000795c */ /* 0x000fe20000300000 */
.L_x_24:
[----:B-1----:R-:W-:Y:S05]  /*2010*/  @P1 BRA `(.L_x_25) ;  /* 0x0000000000081947 */ /* 0x002fea0003800000 */
[----:B------:R-:W1:Y:S02]  /*2020*/  SYNCS.PHASECHK.TRANS64.TRYWAIT P1, [UR4], R3 ;  /* 0x00000003ff0075a7 */ /* 0x000e640008020144 */
[----:B-1----:R-:W-:Y:S05]  /*2030*/  @!P1 BRA `(.L_x_26) ;  /* 0x0000005400309947 */ /* 0x002fea0003800000 */
.L_x_25:
[----:B------:R-:W-:Y:S01]  /*2040*/  ULEA UR4, UR8, UR46, 0x7 ;  /* 0x0000002e08047291 */ /* 0x000fe2000f8e383f */
[----:B------:R-:W-:Y:S01]  /*2050*/  WARPGROUP.ARRIVE ;  /* 0x00000000000079c5 */ /* 0x000fe20000000000 */
[----:B------:R-:W-:Y:S01]  /*2060*/  ULEA UR6, UR8, UR41, 0x7 ;  /* 0x0000002908067291 */ /* 0x000fe2000f8e383f */
[----:B------:R-:W-:Y:S01]  /*2070*/  UMOV UR5, 0xc0000010 ;  /* 0xc000001000057882 */ /* 0x000fe20000000000 */
[----:B------:R-:W-:-:S07]  /*2080*/  UMOV UR7, 0xc0000010 ;  /* 0xc000001000077882 */ /* 0x000fce0000000000 */
[----:B------:R-:W-:Y:S03]  /*2090*/  IGMMA.64x64x32.S8.S8 R24, gdesc[UR4], R24, gsb0 ;  /* 0x01e00000041879f1 */ /* 0x000fe60008041018 */
[----:B------:R-:W-:Y:S02]  /*20a0*/  WARPGROUP.DEPBAR.LE gsb0, 0x0 ;  /* 0x00008000000079c5 */ /* 0x000fe40000010000 */
[----:B------:R-:W-:Y:S05]  /*20b0*/  @!P0 BRA `(.L_x_27) ;  /* 0x0000000000048947 */ /* 0x000fea0003800000 */
[----:B------:R-:W-:Y:S01]  /*20c0*/  BPT.TRAP 0x1 ;  /* 0x000000040000795c */ /* 0x000fe20000300000 */
.L_x_27:
[----:B------:R-:W-:Y:S01]  /*20d0*/  ULEA UR4, UR9, UR42, 0x3 ;  /* 0x0000002a09047291 */ /* 0x000fe2000f8e183f */
[----:B------:R-:W-:-:S03]  /*20e0*/  ISETP.GT.U32.AND P1, PT, R23, 0x1, PT ;  /* 0x000000011700780c */ /* 0x000fc60003f24070 */
[----:B------:R-:W-:-:S04]  /*20f0*/  UIADD3 UR4, UR4, 0x1c0, URZ ;  /* 0x000001c004047890 */ /* 0x000fc8000fffe03f */
[----:B------:R-:W-:-:S09]  /*2100*/  UPRMT UR4, URZ, 0x654, UR4 ;  /* 0x000006543f047896 */ /* 0x000fd20008000004 */
[----:B------:R-:W-:Y:S01]  /*2110*/  SYNCS.ARRIVE.TRANS64.RED.A1T0 RZ, [UR4], RZ ;  /* 0x000000ffffff79a7 */ /* 0x000fe20008100404 */
[----:B------:R-:W-:Y:S05]  /*2120*/  @P1 BRA `(.L_x_28) ;  /* 0x0000000000041947 */ /* 0x000fea0003800000 */
[----:B------:R-:W-:Y:S01]  /*2130*/  BPT.TRAP 0x1 ;  /* 0x000000040000795c */ /* 0x000fe20000300000 */
.L_x_28:
[----:B------:R-:W-:Y:S01]  /*2140*/  UIADD3 UR8, UR8, 0x1, URZ ;  /* 0x0000000108087890 */ /* 0x000fe2000fffe03f */
[C---:B------:R-:W-:Y:S01]  /*2150*/  ISETP.GT.AND P1, PT, R0.reuse, 0x1, PT ;  /* 0x000000010000780c */ /* 0x040fe20003f24270 */
[----:B------:R-:W-:Y:S01]  /*2160*/  UIADD3 UR9, UR9, 0x1, URZ ;  /* 0x0000000109097890 */ /* 0x000fe2000fffe03f */
[----:B------:R-:W-:Y:S01]  /*2170*/  VIADD R0, R0, 0xffffffff ;  /* 0xffffffff00007836 */ /* 0x000fe20000000000 */
[----:B------:R-:W-:Y:S02]  /*2180*/  UISETP.NE.AND UP0, UPT, UR8, 0x38, UPT ;  /* 0x000000380800788c */ /* 0x000fe4000bf05270 */
[----:B------:R-:W-:Y:S02]  /*2190*/  UISETP.NE.AND UP1, UPT, UR9, 0x38, UPT ;  /* 0x000000380900788c */ /* 0x000fe4000bf25270 */
[----:B------:R-:W-:Y:S02]  /*21a0*/  USEL UR4, URZ, 0x1, UP0 ;  /* 0x000000013f047887 */ /* 0x000fe40008000000 */
[----:B------:R-:W-:-:S02]  /*21b0*/  USEL UR8, UR8, URZ, UP0 ;  /* 0x0000003f08087287 */ /* 0x000fc40008000000 */
[----:B------:R-:W-:Y:S02]  /*21c0*/  USEL UR9, UR9, URZ, UP1 ;  /* 0x0000003f09097287 */ /* 0x000fe40008800000 */
[----:B------:R-:W-:Y:S01]  /*21d0*/  LOP3.LUT R5, R5, UR4, RZ, 0x3c, !PT ;  /* 0x0000000405057c12 */ /* 0x000fe2000f8e3cff */
[----:B------:R-:W-:Y:S09]  /*21e0*/  @P1 BRA `(.L_x_29) ;  /* 0xfffffffc006c1947 */ /* 0x000ff2000383ffff */
.L_x_22:
[----:B------:R-:W2:Y:S01]  /*21f0*/  LDC R0, c[0x0][0x28c] ;  /* 0x0000a300ff007b82 */ /* 0x000ea20000000800 */
[----:B01----:R-:W-:-:S04]  /*2200*/  IMAD.U32 R3, RZ, RZ, UR49 ;  /* 0x00000031ff037e24 */ /* 0x003fc8000f8e00ff */
[----:B------:R0:W-:Y:S01]  /*2210*/  SYNCS.ARRIVE.TRANS64.A1T0 RZ, [R3+UR48], RZ ;  /* 0x000000ff03ff79a7 */ /* 0x0001e20008100030 */
[----:B--2---:R-:W-:-:S13]  /*2220*/  ISETP.GE.AND P1, PT, R0, 0x1, PT ;  /* 0x000000010000780c */ /* 0x004fda0003f26270 */
[----:B0-----:R-:W-:Y:S05]  /*2230*/  @!P1 BRA `(.L_x_30) ;  /* 0x0000000000349947 */ /* 0x001fea0003800000 */
[----:B------:R-:W-:Y:S05]  /*2240*/  @!P0 BRA `(.L_x_31) ;  /* 0x0000000000048947 */ /* 0x000fea0003800000 */
[----:B------:R-:W-:Y:S01]  /*2250*/  BPT.TRAP 0x1 ;  /* 0x000000040000795c */ /* 0x000fe20000300000 */
.L_x_31:
[----:B------:R-:W-:Y:S01]  /*2260*/  UIADD3 UR6, UR39, UR43, URZ ;  /* 0x0000002b27067290 */ /* 0x000fe2000fffe03f */
[----:B------:R-:W-:-:S03]  /*2270*/  ISETP.GT.U32.AND P0, PT, R23, 0x1, PT ;  /* 0x000000011700780c */ /* 0x000fc60003f04070 */
[----:B------:R-:W-:-:S04]  /*2280*/  USHF.R.U32.HI UR4, URZ, 0x3, UR6 ;  /* 0x000000033f047899 */ /* 0x000fc80008011606 */
[----:B------:R-:W-:-:S04]  /*2290*/  UIMAD.WIDE.U32 UR4, UR4, 0x24924925, URZ ;  /* 0x24924925040478a5 */ /* 0x000fc8000f8e003f */
[----:B------:R-:W-:-:S04]  /*22a0*/  UIMAD UR4, UR5, -0x38, UR6 ;  /* 0xffffffc8050478a4 */ /* 0x000fc8000f8e0206 */
[----:B------:R-:W-:-:S04]  /*22b0*/  ULEA UR4, UR4, UR42, 0x3 ;  /* 0x0000002a04047291 */ /* 0x000fc8000f8e183f */
[----:B------:R-:W-:-:S04]  /*22c0*/  UIADD3 UR4, UR4, 0x1c0, URZ ;  /* 0x000001c004047890 */ /* 0x000fc8000fffe03f */
[----:B------:R-:W-:-:S09]  /*22d0*/  UPRMT UR4, URZ, 0x654, UR4 ;  /* 0x000006543f047896 */ /* 0x000fd20008000004 */
[----:B------:R-:W-:Y:S01]  /*22e0*/  SYNCS.ARRIVE.TRANS64.RED.A1T0 RZ, [UR4], RZ ;  /* 0x000000ffffff79a7 */ /* 0x000fe20008100404 */
[----:B------:R-:W-:Y:S05]  /*22f0*/  @P0 BRA `(.L_x_30) ;  /* 0x0000000000040947 */ /* 0x000fea0003800000 */
[----:B------:R-:W-:Y:S01]  /*2300*/  BPT.TRAP 0x1 ;  /* 0x000000040000795c */ /* 0x000fe20000300000 */
.L_x_30:
[----:B------:R-:W-:Y:S01]  /*2310*/  SHF.L.U32 R3, R72, 0x1f, RZ ;  /* 0x0000001f48037819 */ /* 0x000fe200000006ff */
[----:B------:R-:W-:Y:S01]  /*2320*/  UIADD3 UR39, UR39, UR47, URZ ;  /* 0x0000002f27277290 */ /* 0x000fe2000fffe03f */
[----:B------:R-:W-:Y:S01]  /*2330*/  IMAD.SHL.U32 R0, R22, 0x40, RZ ;  /* 0x0000004016007824 */ /* 0x000fe200078e00ff */
[----:B------:R-:W-:Y:S01]  /*2340*/  UISETP.GE.U32.AND UP1, UPT, UR47, 0x38, UPT ;  /* 0x000000382f00788c */ /* 0x000fe2000bf26070 */
[----:B------:R-:W0:Y:S01]  /*2350*/  SYNCS.PHASECHK.TRANS64.TRYWAIT P0, [UR44+0x8], R3 ;  /* 0x00000803ff0075a7 */ /* 0x000e22000800016c */
[----:B------:R-:W-:-:S04]  /*2360*/  UISETP.GT.U32.AND UP0, UPT, UR39, 0x37, UPT ;  /* 0x000000372700788c */ /* 0x000fc8000bf04070 */
[----:B------:R-:W-:-:S04]  /*2370*/  UISETP.LT.U32.AND UP0, UPT, UR47, 0x38, UP0 ;  /* 0x000000382f00788c */ /* 0x000fc80008701070 */
[----:B------:R-:W-:Y:S02]  /*2380*/  USEL UR6, URZ, 0x1, !UP0 ;  /* 0x000000013f067887 */ /* 0x000fe4000c000000 */
[----:B------:R-:W-:Y:S02]  /*2390*/  @UP1 USHF.R.U32.HI UR4, URZ, 0x3, UR39 ;  /* 0x000000033f041899 */ /* 0x000fe40008011627 */
[----:B------:R-:W-:Y:S02]  /*23a0*/  ULOP3.LUT UR38, UR38, UR6, URZ, 0x3c, !UPT ;  /* 0x0000000626267292 */ /* 0x000fe4000f8e3c3f */
[----:B------:R-:W-:-:S04]  /*23b0*/  @UP1 UIMAD.WIDE.U32 UR4, UR4, 0x24924925, URZ ;  /* 0x24924925040418a5 */ /* 0x000fc8000f8e003f */
[----:B------:R-:W-:Y:S01]  /*23c0*/  @UP1 ULOP3.LUT UR38, UR38, 0x1, UR5, 0x78, !UPT ;  /* 0x0000000126261892 */ /* 0x000fe2000f8e7805 */
[----:B0-----:R-:W-:Y:S11]  /*23d0*/  @!P0 BRA `(.L_x_32) ;  /* 0x0000005000608947 */ /* 0x001ff60003800000 */
.L_x_178:
[----:B------:R-:W-:Y:S01]  /*23e0*/  ULDC UR4, c[0x0][0x284] ;  /* 0x0000a10000047ab9 */ /* 0x000fe20000000800 */
[----:B------:R-:W-:Y:S01]  /*23f0*/  IMAD.SHL.U32 R13, R19, 0x40, RZ ;  /* 0x00000040130d7824 */ /* 0x000fe200078e00ff */
[----:B------:R-:W-:Y:S01]  /*2400*/  ISETP.GE.AND P0, PT, R0, UR4, PT ;  /* 0x0000000400007c0c */ /* 0x000fe2000bf06270 */
[----:B------:R-:W-:-:S03]  /*2410*/  ULDC UR4, c[0x0][0x288] ;  /* 0x0000a20000047ab9 */ /* 0x000fc60000000800 */
[----:B------:R-:W-:-:S13]  /*2420*/  ISETP.GE.OR P0, PT, R13, UR4, P0 ;  /* 0x000000040d007c0c */ /* 0x000fda0008706670 */
[----:B------:R-:W-:Y:S05]  /*2430*/  @P0 BRA `(.L_x_33) ;  /* 0x0000001c00380947 */ /* 0x000fea0003800000 */
[----:B------:R-:W-:Y:S01]  /*2440*/  SHF.R.S32.HI R11, RZ, 0x1f, R18 ;  /* 0x0000001fff0b7819 */ /* 0x000fe20000011412 */
[----:B------:R-:W-:Y:S01]  /*2450*/  ULDC.64 UR4, c[0x0][0x5d0] ;  /* 0x0001740000047ab9 */ /* 0x000fe20000000a00 */
[----:B------:R-:W-:Y:S01]  /*2460*/  SHF.R.S32.HI R10, RZ, 0x1f, R13 ;  /* 0x0000001fff0a7819 */ /* 0x000fe2000001140d */
[----:B0-----:R-:W-:Y:S01]  /*2470*/  IMAD.WIDE.U32 R4, R18, UR4, R60 ;  /* 0x0000000412047c25 */ /* 0x001fe2000f8e003c */
[----:B------:R-:W-:Y:S01]  /*2480*/  ULDC.64 UR6, c[0x0][0x5c8] ;  /* 0x0001720000067ab9 */ /* 0x000fe20000000a00 */
[----:B------:R-:W-:Y:S02]  /*2490*/  BSSY B0, `(.L_x_33) ;  /* 0x00001c8000007945 */ /* 0x000fe40003800000 */
[----:B------:R-:W-:Y:S01]  /*24a0*/  IMAD R3, R11, UR4, RZ ;  /* 0x000000040b037c24 */ /* 0x000fe2000f8e02ff */
[----:B------:R-:W-:Y:S01]  /*24b0*/  IADD3 R4, P0, R13, R4, RZ ;  /* 0x000000040d047210 */ /* 0x000fe20007f1e0ff */
[----:B------:R-:W-:-:S04]  /*24c0*/  IMAD.WIDE R14, R22, 0x40, R58 ;  /* 0x00000040160e7825 */ /* 0x000fc800078e023a */
[----:B------:R-:W-:Y:S01]  /*24d0*/  IMAD R3, R18, UR5, R3 ;  /* 0x0000000512037c24 */ /* 0x000fe2000f8e0203 */
[----:B------:R-:W-:Y:S01]  /*24e0*/  ULDC.64 UR4, c[0x0][0x5c0] ;  /* 0x0001700000047ab9 */ /* 0x000fe20000000a00 */
[----:B------:R-:W-:Y:S02]  /*24f0*/  IMAD.IADD R22, R69, 0x1, -R0 ;  /* 0x0000000145167824 */ /* 0x000fe400078e0a00 */
[----:B------:R-:W-:Y:S01]  /*2500*/  IMAD.IADD R73, R63, 0x1, -R13 ;  /* 0x000000013f497824 */ /* 0x000fe200078e0a0d */
[----:B------:R-:W-:Y:S01]  /*2510*/  IADD3.X R5, R10, R5, R3, P0, !PT ;  /* 0x000000050a057210 */ /* 0x000fe200007fe403 */
[----:B------:R-:W-:Y:S02]  /*2520*/  IMAD R3, R15, UR6, RZ ;  /* 0x000000060f037c24 */ /* 0x000fe4000f8e02ff */
[----:B------:R-:W-:-:S04]  /*2530*/  IMAD.WIDE.U32 R4, R14, UR6, R4 ;  /* 0x000000060e047c25 */ /* 0x000fc8000f8e0004 */
[----:B------:R-:W-:Y:S01]  /*2540*/  IMAD R3, R14, UR7, R3 ;  /* 0x000000070e037c24 */ /* 0x000fe2000f8e0203 */
[----:B------:R-:W-:-:S04]  /*2550*/  IADD3 R6, P0, R4, UR4, RZ ;  /* 0x0000000404067c10 */ /* 0x000fc8000ff1e0ff */
[----:B------:R-:W-:Y:S02]  /*2560*/  IADD3.X R7, R5, UR5, R3, P0, !PT ;  /* 0x0000000505077c10 */ /* 0x000fe400087fe403 */
[----:B-----5:R-:W-:Y:S02]  /*2570*/  ISETP.NE.AND P0, PT, R57, RZ, PT ;  /* 0x000000ff3900720c */ /* 0x020fe40003f05270 */
[----:B------:R-:W-:-:S05]  /*2580*/  LEA R4, P1, R62, R6, 0x3 ;  /* 0x000000063e047211 */ /* 0x000fca00078218ff */
[----:B------:R-:W-:-:S06]  /*2590*/  IMAD.X R5, R65, 0x1, R7, P1 ;  /* 0x0000000141057824 */ /* 0x000fcc00008e0607 */
[----:B------:R-:W-:Y:S05]  /*25a0*/  @!P0 BRA `(.L_x_34) ;  /* 0x0000001400188947 */ /* 0x000fea0003800000 */
[----:B------:R-:W0:Y:S01]  /*25b0*/  LDC.64 R20, c[0x0][0x5b0] ;  /* 0x00016c00ff147b82 */ /* 0x000e220000000a00 */
[----:B------:R-:W-:Y:S01]  /*25c0*/  ULDC.64 UR4, c[0x0][0x5b8] ;  /* 0x00016e0000047ab9 */ /* 0x000fe20000000a00 */
[----:B------:R-:W-:Y:S01]  /*25d0*/  ISETP.GE.AND P3, PT, R73, 0x1, PT ;  /* 0x000000014900780c */ /* 0x000fe20003f66270 */
[----:B------:R-:W-:Y:S01]  /*25e0*/  IMAD.WIDE.U32 R8, R18, UR4, R60 ;  /* 0x0000000412087c25 */ /* 0x000fe2000f8e003c */
[----:B------:R-:W-:Y:S02]  /*25f0*/  BSSY B1, `(.L_x_35) ;  /* 0x000000e000017945 */ /* 0x000fe40003800000 */
[----:B------:R-:W-:Y:S01]  /*2600*/  ISETP.LT.OR P1, PT, R22, 0x1, !P3 ;  /* 0x000000011600780c */ /* 0x000fe20005f21670 */
[----:B------:R-:W-:Y:S01]  /*2610*/  IMAD R3, R11, UR4, RZ ;  /* 0x000000040b037c24 */ /* 0x000fe2000f8e02ff */
[----:B------:R-:W1:Y:S01]  /*2620*/  LDC.64 R74, c[0x0][0x5a8] ;  /* 0x00016a00ff4a7b82 */ /* 0x000e620000000a00 */
[----:B------:R-:W-:Y:S02]  /*2630*/  IADD3 R12, P0, R13, R8, RZ ;  /* 0x000000080d0c7210 */ /* 0x000fe40007f1e0ff */
[----:B------:R-:W-:-:S05]  /*2640*/  IMAD R3, R18, UR5, R3 ;  /* 0x0000000512037c24 */ /* 0x000fca000f8e0203 */
[----:B------:R-:W-:Y:S01]  /*2650*/  IADD3.X R13, R10, R9, R3, P0, !PT ;  /* 0x000000090a0d7210 */ /* 0x000fe200007fe403 */
[-C--:B0-----:R-:W-:Y:S02]  /*2660*/  IMAD R0, R15, R20.reuse, RZ ;  /* 0x000000140f007224 */ /* 0x081fe400078e02ff */
[----:B------:R-:W-:-:S04]  /*2670*/  IMAD.WIDE.U32 R8, R14, R20, R12 ;  /* 0x000000140e087225 */ /* 0x000fc800078e000c */
[----:B------:R-:W-:Y:S01]  /*2680*/  IMAD R19, R14, R21, R0 ;  /* 0x000000150e137224 */ /* 0x000fe200078e0200 */
[----:B-1----:R-:W-:-:S04]  /*2690*/  IADD3 R8, P0, R8, R74, RZ ;  /* 0x0000004a08087210 */ /* 0x002fc80007f1e0ff */
[----:B------:R-:W-:Y:S01]  /*26a0*/  IADD3.X R9, R75, R9, R19, P0, !PT ;  /* 0x000000094b097210 */ /* 0x000fe200007fe413 */
[----:B------:R-:W-:Y:S08]  /*26b0*/  @P1 BRA `(.L_x_36) ;  /* 0x0000000000041947 */ /* 0x000ff00003800000 */
[----:B------:R0:W5:Y:S02]  /*26c0*/  LDG.E.U8 R70, desc[UR36][R8.64] ;  /* 0x0000002408467981 */ /* 0x000164000c1e1100 */
.L_x_36:
[----:B------:R-:W-:Y:S05]  /*26d0*/  BSYNC B1 ;  /* 0x0000000000017941 */ /* 0x000fea0003800000 */
.L_x_35:
[----:B-----5:R-:W-:Y:S01]  /*26e0*/  LOP3.LUT R0, R70, 0xffff, RZ, 0xc0, !PT ;  /* 0x0000ffff46007812 */ /* 0x020fe200078ec0ff */
[----:B------:R-:W-:Y:S01]  /*26f0*/  IMAD.SHL.U32 R10, R20, 0x8, RZ ;  /* 0x00000008140a7824 */ /* 0x000fe200078e00ff */
[----:B------:R-:W-:Y:S01]  /*2700*/  ISETP.GE.AND P2, PT, R73, 0x2, PT ;  /* 0x000000024900780c */ /* 0x000fe20003f46270 */
[----:B------:R-:W-:Y:S01]  /*2710*/  BSSY B1, `(.L_x_37) ;  /* 0x000000e000017945 */ /* 0x000fe20003800000 */
[----:B------:R-:W-:Y:S02]  /*2720*/  PRMT R0, R0, 0x8880, RZ ;  /* 0x0000888000007816 */ /* 0x000fe400000000ff */
[----:B------:R-:W-:Y:S02]  /*2730*/  ISETP.LT.OR P0, PT, R22, 0x1, !P2 ;  /* 0x000000011600780c */ /* 0x000fe40005701670 */
[----:B------:R-:W-:Y:S01]  /*2740*/  SHF.L.U64.HI R11, R20, 0x3, R21 ;  /* 0x00000003140b7819 */ /* 0x000fe20000010215 */
[----:B------:R-:W-:-:S04]  /*2750*/  IMAD R3, R0, R57, RZ ;  /* 0x0000003900037224 */ /* 0x000fc800078e02ff */
[----:B------:R-:W-:Y:S02]  /*2760*/  @!P1 IMAD R15, R24, R56, R3 ;  /* 0x00000038180f9224 */ /* 0x000fe400078e0203 */
[----:B------:R-:W-:-:S03]  /*2770*/  IMAD.WIDE.U32 R10, R14, R20, R10 ;  /* 0x000000140e0a7225 */ /* 0x000fc600078e000a */
[----:B------:R1:W-:Y:S01]  /*2780*/  @!P1 STG.E.U8 desc[UR36][R6.64], R15 ;  /* 0x0000000f06009986 */ /* 0x0003e2000c101124 */
[----:B------:R-:W-:Y:S01]  /*2790*/  IMAD.IADD R14, R19, 0x1, R11 ;  /* 0x00000001130e7824 */ /* 0x000fe200078e020b */
[----:B------:R-:W-:Y:S01]  /*27a0*/  IADD3 R10, P4, P5, R12, R74, R10 ;  /* 0x0000004a0c0a7210 */ /* 0x000fe20007d9e00a */
[----:B------:R-:W-:-:S12]  /*27b0*/  @P0 BRA `(.L_x_38) ;  /* 0x00000000000c0947 */ /* 0x000fd80003800000 */
[----:B------:R-:W2:Y:S02]  /*27c0*/  LDG.E.U8 R70, desc[UR36][R8.64+0x1] ;  /* 0x0000012408467981 */ /* 0x000ea4000c1e1100 */
[----:B--2---:R-:W-:-:S05]  /*27d0*/  PRMT R0, R70, 0x8880, RZ ;  /* 0x0000888046007816 */ /* 0x004fca00000000ff */
[----:B------:R-:W-:-:S07]  /*27e0*/  IMAD R3, R0, R57, RZ ;  /* 0x0000003900037224 */ /* 0x000fce00078e02ff */
.L_x_38:
[----:B------:R-:W-:Y:S05]  /*27f0*/  BSYNC B1 ;  /* 0x0000000000017941 */ /* 0x000fea0003800000 */
.L_x_37:
[C---:B------:R-:W-:Y:S01]  /*2800*/  ISETP.LT.OR P3, PT, R22.reuse, 0x9, !P3 ;  /* 0x000000091600780c */ /* 0x040fe20005f61670 */
[----:B------:R-:W-:Y:S01]  /*2810*/  @!P0 IMAD R25, R25, R56, R3 ;  /* 0x0000003819198224 */ /* 0x000fe200078e0203 */
[----:B------:R-:W-:Y:S01]  /*2820*/  ISETP.GE.AND P1, PT, R73, 0x9, PT ;  /* 0x000000094900780c */ /* 0x000fe20003f26270 */
[----:B------:R-:W-:Y:S01]  /*2830*/  BSSY B1, `(.L_x_39) ;  /* 0x000000b000017945 */ /* 0x000fe20003800000 */
[----:B------:R-:W-:Y:S02]  /*2840*/  IADD3.X R11, R13, R75, R14, P4, P5 ;  /* 0x0000004b0d0b7210 */ /* 0x000fe400027ea40e */
[----:B------:R2:W-:Y:S01]  /*2850*/  @!P0 STG.E.U8 desc[UR36][R6.64+0x1], R25 ;  /* 0x0000011906008986 */ /* 0x0005e2000c101124 */
[----:B------:R-:W-:Y:S02]  /*2860*/  ISETP.GE.AND P0, PT, R73, 0xa, PT ;  /* 0x0000000a4900780c */ /* 0x000fe40003f06270 */
[C---:B------:R-:W-:Y:S02]  /*2870*/  ISETP.LT.OR P2, PT, R22.reuse, 0x9, !P2 ;  /* 0x000000091600780c */ /* 0x040fe40005741670 */
[----:B------:R-:W-:-:S02]  /*2880*/  ISETP.LT.OR P5, PT, R22, 0x1, !P1 ;  /* 0x000000011600780c */ /* 0x000fc40004fa1670 */
[----:B------:R-:W-:Y:S01]  /*2890*/  ISETP.LT.OR P4, PT, R22, 0x1, !P0 ;  /* 0x000000011600780c */ /* 0x000fe20004781670 */
[----:B------:R-:W-:-:S12]  /*28a0*/  @P3 BRA `(.L_x_40) ;  /* 0x00000000000c3947 */ /* 0x000fd80003800000 */
[----:B------:R-:W3:Y:S02]  /*28b0*/  LDG.E.U8 R70, desc[UR36][R10.64] ;  /* 0x000000240a467981 */ /* 0x000ee4000c1e1100 */
[----:B---3--:R-:W-:-:S05]  /*28c0*/  PRMT R0, R70, 0x8880, RZ ;  /* 0x0000888046007816 */ /* 0x008fca00000000ff */
[----:B------:R-:W-:-:S07]  /*28d0*/  IMAD R3, R0, R57, RZ ;  /* 0x0000003900037224 */ /* 0x000fce00078e02ff */
.L_x_40:
[----:B------:R-:W-:Y:S05]  /*28e0*/  BSYNC B1 ;  /* 0x0000000000017941 */ /* 0x000fea0003800000 */
.L_x_39:
[----:B------:R-:W-:Y:S01]  /*28f0*/  @!P3 IMAD R13, R26, R56, R3 ;  /* 0x000000381a0db224 */ /* 0x000fe200078e0203 */
[----:B------:R-:W-:Y:S04]  /*2900*/  BSSY B1, `(.L_x_41) ;  /* 0x0000006000017945 */ /* 0x000fe80003800000 */
[----:B------:R3:W-:Y:S01]  /*2910*/  @!P3 STG.E.U8 desc[UR36][R4.64], R13 ;  /* 0x0000000d0400b986 */ /* 0x0007e2000c101124 */
[----:B------:R-:W-:Y:S05]  /*2920*/  @P2 BRA `(.L_x_42) ;  /* 0x00000000000c2947 */ /* 0x000fea0003800000 */
[----:B------:R-:W4:Y:S02]  /*2930*/  LDG.E.U8 R70, desc[UR36][R10.64+0x1] ;  /* 0x000001240a467981 */ /* 0x000f24000c1e1100 */
[----:B----4-:R-:W-:-:S05]  /*2940*/  PRMT R0, R70, 0x8880, RZ ;  /* 0x0000888046007816 */ /* 0x010fca00000000ff */
[----:B------:R-:W-:-:S07]  /*2950*/  IMAD R3, R0, R57, RZ ;  /* 0x0000003900037224 */ /* 0x000fce00078e02ff */
.L_x_42:
[----:B------:R-:W-:Y:S05]  /*2960*/  BSYNC B1 ;  /* 0x0000000000017941 */ /* 0x000fea0003800000 */
.L_x_41:
[----:B------:R-:W-:Y:S01]  /*2970*/  @!P2 IMAD R27, R27, R56, R3 ;  /* 0x000000381b1ba224 */ /* 0x000fe200078e0203 */
[----:B------:R-:W-:Y:S04]  /*2980*/  BSSY B1, `(.L_x_43) ;  /* 0x0000006000017945 */ /* 0x000fe80003800000 */
[----:B------:R4:W-:Y:S01]  /*2990*/  @!P2 STG.E.U8 desc[UR36][R4.64+0x1], R27 ;  /* 0x0000011b0400a986 */ /* 0x0009e2000c101124 */
[----:B------:R-:W-:Y:S05]  /*29a0*/  @P5 BRA `(.L_x_44) ;  /* 0x00000000000c5947 */ /* 0x000fea0003800000 */
[----:B------:R-:W5:Y:S02]  /*29b0*/  LDG.E.U8 R70, desc[UR36][R8.64+0x8] ;  /* 0x0000082408467981 */ /* 0x000f64000c1e1100 */
[----:B-----5:R-:W-:-:S05]  /*29c0*/  PRMT R0, R70, 0x8880, RZ ;  /* 0x0000888046007816 */ /* 0x020fca00000000ff */
[----:B------:R-:W-:-:S07]  /*29d0*/  IMAD R3, R0, R57, RZ ;  /* 0x0000003900037224 */ /* 0x000fce00078e02ff */
.L_x_44:
[----:B------:R-:W-:Y:S05]  /*29e0*/  BSYNC B1 ;  /* 0x0000000000017941 */ /* 0x000fea0003800000 */
.L_x_43:
[----:B---3--:R-:W-:Y:S01]  /*29f0*/  @!P5 IMAD R13, R28, R56, R3 ;  /* 0x000000381c0dd224 */ /* 0x008fe200078e0203 */
[----:B------:R-:W-:Y:S04]  /*2a00*/  BSSY B1, `(.L_x_45) ;  /* 0x0000006000017945 */ /* 0x000fe80003800000 */
[----:B------:R3:W-:Y:S01]  /*2a10*/  @!P5 STG.E.U8 desc[UR36][R6.64+0x8], R13 ;  /* 0x0000080d0600d986 */ /* 0x0007e2000c101124 */
[----:B------:R-:W-:Y:S05]  /*2a20*/  @P4 BRA `(.L_x_46) ;  /* 0x00000000000c4947 */ /* 0x000fea0003800000 */
[----:B------:R-:W5:Y:S02]  /*2a30*/  LDG.E.U8 R70, desc[UR36][R8.64+0x9] ;  /* 0x0000092408467981 */ /* 0x000f64000c1e1100 */
[----:B-----5:R-:W-:-:S05]  /*2a40*/  PRMT R0, R70, 0x8880, RZ ;  /* 0x0000888046007816 */ /* 0x020fca00000000ff */
[----:B------:R-:W-:-:S07]  /*2a50*/  IMAD R3, R0, R57, RZ ;  /* 0x0000003900037224 */ /* 0x000fce00078e02ff */
.L_x_46:
[----:B------:R-:W-:Y:S05]  /*2a60*/  BSYNC B1 ;  /* 0x0000000000017941 */ /* 0x000fea0003800000 */
.L_x_45:
[C---:B------:R-:W-:Y:S01]  /*2a70*/  ISETP.LT.OR P1, PT, R22.reuse, 0x9, !P1 ;  /* 0x000000091600780c */ /* 0x040fe20004f21670 */
[----:B------:R-:W-:Y:S01]  /*2a80*/  @!P4 IMAD R29, R29, R56, R3 ;  /* 0x000000381d1dc224 */ /* 0x000fe200078e0203 */
[C---:B------:R-:W-:Y:S01]  /*2a90*/  ISETP.GE.AND P3, PT, R73.reuse, 0x11, PT ;  /* 0x000000114900780c */ /* 0x040fe20003f66270 */
[----:B------:R-:W-:Y:S01]  /*2aa0*/  BSSY B1, `(.L_x_47) ;  /* 0x000000a000017945 */ /* 0x000fe20003800000 */
[----:B------:R-:W-:Y:S02]  /*2ab0*/  ISETP.GE.AND P2, PT, R73, 0x12, PT ;  /* 0x000000124900780c */ /* 0x000fe40003f46270 */
[----:B------:R0:W-:Y:S01]  /*2ac0*/  @!P4 STG.E.U8 desc[UR36][R6.64+0x9], R29 ;  /* 0x0000091d0600c986 */ /* 0x0001e2000c101124 */
[C---:B------:R-:W-:Y:S02]  /*2ad0*/  ISETP.LT.OR P0, PT, R22.reuse, 0x9, !P0 ;  /* 0x000000091600780c */ /* 0x040fe40004701670 */
[C---:B------:R-:W-:Y:S02]  /*2ae0*/  ISETP.LT.OR P5, PT, R22.reuse, 0x1, !P3 ;  /* 0x000000011600780c */ /* 0x040fe40005fa1670 */
[----:B------:R-:W-:-:S02]  /*2af0*/  ISETP.LT.OR P4, PT, R22, 0x1, !P2 ;  /* 0x000000011600780c */ /* 0x000fc40005781670 */
[----:B------:R-:W-:Y:S11]  /*2b00*/  @P1 BRA `(.L_x_48) ;  /* 0x00000000000c1947 */ /* 0x000ff60003800000 */
[----:B------:R-:W5:Y:S02]  /*2b10*/  LDG.E.U8 R70, desc[UR36][R10.64+0x8] ;  /* 0x000008240a467981 */ /* 0x000f64000c1e1100 */
[----:B-----5:R-:W-:-:S05]  /*2b20*/  PRMT R0, R70, 0x8880, RZ ;  /* 0x0000888046007816 */ /* 0x020fca00000000ff */
[----:B------:R-:W-:-:S07]  /*2b30*/  IMAD R3, R0, R57, RZ ;  /* 0x0000003900037224 */ /* 0x000fce00078e02ff */
.L_x_48:
[----:B------:R-:W-:Y:S05]  /*2b40*/  BSYNC B1 ;  /* 0x0000000000017941 */ /* 0x000fea0003800000 */
.L_x_47:
[----:B---3--:R-:W-:Y:S01]  /*2b50*/  @!P1 IMAD R13, R30, R56, R3 ;  /* 0x000000381e0d9224 */ /* 0x008fe200078e0203 */
[----:B------:R-:W-:Y:S04]  /*2b60*/  BSSY B1, `(.L_x_49) ;  /* 0x0000006000017945 */ /* 0x000fe80003800000 */
[----:B------:R3:W-:Y:S01]  /*2b70*/  @!P1 STG.E.U8 desc[UR36][R4.64+0x8], R13 ;  /* 0x0000080d04009986 */ /* 0x0007e2000c101124 */
[----:B------:R-:W-:Y:S05]  /*2b80*/  @P0 BRA `(.L_x_50) ;  /* 0x00000000000c0947 */ /* 0x000fea0003800000 */
[----:B------:R-:W5:Y:S02]  /*2b90*/  LDG.E.U8 R70, desc[UR36][R10.64+0x9] ;  /* 0x000009240a467981 */ /* 0x000f64000c1e1100 */
[----:B-----5:R-:W-:-:S05]  /*2ba0*/  PRMT R0, R70, 0x8880, RZ ;  /* 0x0000888046007816 */ /* 0x020fca00000000ff */
[----:B------:R-:W-:-:S07]  /*2bb0*/  IMAD R3, R0, R57, RZ ;  /* 0x0000003900037224 */ /* 0x000fce00078e02ff */
.L_x_50:
[----:B------:R-:W-:Y:S05]  /*2bc0*/  BSYNC B1 ;  /* 0x0000000000017941 */ /* 0x000fea0003800000 */
.L_x_49:
[----:B------:R-:W-:Y:S01]  /*2bd0*/  @!P0 IMAD R31, R31, R56, R3 ;  /* 0x000000381f1f8224 */ /* 0x000fe200078e0203 */
[----:B------:R-:W-:Y:S04]  /*2be0*/  BSSY B1, `(.L_x_51) ;  /* 0x0000006000017945 */ /* 0x000fe80003800000 */
[----:B------:R0:W-:Y:S01]  /*2bf0*/  @!P0 STG.E.U8 desc[UR36][R4.64+0x9], R31 ;  /* 0x0000091f04008986 */ /* 0x0001e2000c101124 */
[----:B------:R-:W-:Y:S05]  /*2c00*/  @P5 BRA `(.L_x_52) ;  /* 0x00000000000c5947 */ /* 0x000fea0003800000 */
[----:B------:R-:W5:Y:S02]  /*2c10*/  LDG.E.U8 R70, desc[UR36][R8.64+0x10] ;  /* 0x0000102408467981 */ /* 0x000f64000c1e1100 */
[----:B-----5:R-:W-:-:S05]  /*2c20*/  PRMT R0, R70, 0x8880, RZ ;  /* 0x0000888046007816 */ /* 0x020fca00000000ff */
[----:B------:R-:W-:-:S07]  /*2c30*/  IMAD R3, R0, R57, RZ ;  /* 0x0000003900037224 */ /* 0x000fce00078e02ff */
.L_x_52:
[----:B------:R-:W-:Y:S05]  /*2c40*/  BSYNC B1 ;  /* 0x0000000000017941 */ /* 0x000fea0003800000 */
.L_x_51:
[----:B---3--:R-:W-:Y:S01]  /*2c50*/  @!P5 IMAD R13, R32, R56, R3 ;  /* 0x00000038200dd224 */ /* 0x008fe200078e0203 */
[----:B------:R-:W-:Y:S04]  /*2c60*/  BSSY B1, `(.L_x_53) ;  /* 0x0000006000017945 */ /* 0x000fe80003800000 */
[----:B------:R3:W-:Y:S01]  /*2c70*/  @!P5 STG.E.U8 desc[UR36][R6.64+0x10], R13 ;  /* 0x0000100d0600d986 */ /* 0x0007e2000c101124 */
[----:B------:R-:W-:Y:S05]  /*2c80*/  @P4 BRA `(.L_x_54) ;  /* 0x00000000000c4947 */ /* 0x000fea0003800000 */
[----:B------:R-:W5:Y:S02]  /*2c90*/  LDG.E.U8 R70, desc[UR36][R8.64+0x11] ;  /* 0x0000112408467981 */ /* 0x000f64000c1e1100 */
[----:B-----5:R-:W-:-:S05]  /*2ca0*/  PRMT R0, R70, 0x8880, RZ ;  /* 0x0000888046007816 */ /* 0x020fca00000000ff */
[----:B------:R-:W-:-:S07]  /*2cb0*/  IMAD R3, R0, R57, RZ ;  /* 0x0000003900037224 */ /* 0x000fce00078e02ff */
.L_x_54:
[----:B------:R-:W-:Y:S05]  /*2cc0*/  BSYNC B1 ;  /* 0x0000000000017941 */ /* 0x000fea0003800000 */
.L_x_53:
        /* <DEDUP_REMOVED lines=13> */
.L_x_56:
[----:B------:R-:W-:Y:S05]  /*2da0*/  BSYNC B1 ;  /* 0x0000000000017941 */ /* 0x000fea0003800000 */
.L_x_55:
[----:B---3--:R-:W-:Y:S01]  /*2db0*/  @!P3 IMAD R13, R34, R56, R3 ;  /* 0x00000038220db224 */ /* 0x008fe200078e0203 */
[----:B------:R-:W-:Y:S04]  /*2dc0*/  BSSY B1, `(.L_x_57) ;  /* 0x0000006000017945 */ /* 0x000fe80003800000 */
[----:B------:R3:W-:Y:S01]  /*2dd0*/  @!P3 STG.E.U8 desc[UR36][R4.64+0x10], R13 ;  /* 0x0000100d0400b986 */ /* 0x0007e2000c101124 */
[----:B------:R-:W-:Y:S05]  /*2de0*/  @P2 BRA `(.L_x_58) ;  /* 0x00000000000c2947 */ /* 0x000fea0003800000 */
[----:B------:R-:W5:Y:S02]  /*2df0*/  LDG.E.U8 R70, desc[UR36][R10.64+0x11] ;  /* 0x000011240a467981 */ /* 0x000f64000c1e1100 */
[----:B-----5:R-:W-:-:S05]  /*2e00*/  PRMT R0, R70, 0x8880, RZ ;  /* 0x0000888046007816 */ /* 0x020fca00000000ff */
[----:B------:R-:W-:-:S07]  /*2e10*/  IMAD R3, R0, R57, RZ ;  /* 0x0000003900037224 */ /* 0x000fce00078e02ff */
.L_x_58:
[----:B------:R-:W-:Y:S05]  /*2e20*/  BSYNC B1 ;  /* 0x0000000000017941 */ /* 0x000fea0003800000 */
.L_x_57:
[----:B------:R-:W-:Y:S01]  /*2e30*/  @!P2 IMAD R35, R35, R56, R3 ;  /* 0x000000382323a224 */ /* 0x000fe200078e0203 */
[----:B------:R-:W-:Y:S04]  /*2e40*/  BSSY B1, `(.L_x_59) ;  /* 0x0000006000017945 */ /* 0x000fe80003800000 */
[----:B------:R0:W-:Y:S01]  /*2e50*/  @!P2 STG.E.U8 desc[UR36][R4.64+0x11], R35 ;  /* 0x000011230400a986 */ /* 0x0001e2000c101124 */
[----:B------:R-:W-:Y:S05]  /*2e60*/  @P5 BRA `(.L_x_60) ;  /* 0x00000000000c5947 */ /* 0x000fea0003800000 */
[----:B------:R-:W5:Y:S02]  /*2e70*/  LDG.E.U8 R70, desc[UR36][R8.64+0x18] ;  /* 0x0000182408467981 */ /* 0x000f64000c1e1100 */
[----:B-----5:R-:W-:-:S05]  /*2e80*/  PRMT R0, R70, 0x8880, RZ ;  /* 0x0000888046007816 */ /* 0x020fca00000000ff */
[----:B------:R-:W-:-:S07]  /*2e90*/  IMAD R3, R0, R57, RZ ;  /* 0x0000003900037224 */ /* 0x000fce00078e02ff */
.L_x_60:
[----:B------:R-:W-:Y:S05]  /*2ea0*/  BSYNC B1 ;  /* 0x0000000000017941 */ /* 0x000fea0003800000 */
.L_x_59:
[----:B---3--:R-:W-:Y:S01]  /*2eb0*/  @!P5 IMAD R13, R36, R56, R3 ;  /* 0x00000038240dd224 */ /* 0x008fe200078e0203 */
[----:B------:R-:W-:Y:S04]  /*2ec0*/  BSSY B1, `(.L_x_61) ;  /* 0x0000006000017945 */ /* 0x000fe80003800000 */
[----:B------:R3:W-:Y:S01]  /*2ed0*/  @!P5 STG.E.U8 desc[UR36][R6.64+0x18], R13 ;  /* 0x0000180d0600d986 */ /* 0x0007e2000c101124 */
[----:B------:R-:W-:Y:S05]  /*2ee0*/  @P4 BRA `(.L_x_62) ;  /* 0x00000000000c4947 */ /* 0x000fea0003800000 */
[----:B------:R-:W5:Y:S02]  /*2ef0*/  LDG.E.U8 R70, desc[UR36][R8.64+0x19] ;  /* 0x0000192408467981 */ /* 0x000f64000c1e1100 */
[----:B-----5:R-:W-:-:S05]  /*2f00*/  PRMT R0, R70, 0x8880, RZ ;  /* 0x0000888046007816 */ /* 0x020fca00000000ff */
[----:B------:R-:W-:-:S07]  /*2f10*/  IMAD R3, R0, R57, RZ ;  /* 0x0000003900037224 */ /* 0x000fce00078e02ff */
.L_x_62:
[----:B------:R-:W-:Y:S05]  /*2f20*/  BSYNC B1 ;  /* 0x0000000000017941 */ /* 0x000fea0003800000 */
.L_x_61:
        /* <DEDUP_REMOVED lines=13> */
.L_x_64:
[----:B------:R-:W-:Y:S05]  /*3000*/  BSYNC B1 ;  /* 0x0000000000017941 */ /* 0x000fea0003800000 */
.L_x_63:
[----:B---3--:R-:W-:Y:S01]  /*3010*/  @!P1 IMAD R13, R38, R56, R3 ;  /* 0x00000038260d9224 */ /* 0x008fe200078e0203 */
[----:B------:R-:W-:Y:S04]  /*3020*/  BSSY B1, `(.L_x_65) ;  /* 0x0000006000017945 */ /* 0x000fe80003800000 */
[----:B------:R3:W-:Y:S01]  /*3030*/  @!P1 STG.E.U8 desc[UR36][R4.64+0x18], R13 ;  /* 0x0000180d04009986 */ /* 0x0007e2000c101124 */
[----:B------:R-:W-:Y:S05]  /*3040*/  @P4 BRA `(.L_x_66) ;  /* 0x00000000000c4947 */ /* 0x000fea0003800000 */
[----:B------:R-:W5:Y:S02]  /*3050*/  LDG.E.U8 R70, desc[UR36][R10.64+0x19] ;  /* 0x000019240a467981 */ /* 0x000f64000c1e1100 */
[----:B-----5:R-:W-:-:S05]  /*3060*/  PRMT R0, R70, 0x8880, RZ ;  /* 0x0000888046007816 */ /* 0x020fca00000000ff */
[----:B------:R-:W-:-:S07]  /*3070*/  IMAD R3, R0, R57, RZ ;  /* 0x0000003900037224 */ /* 0x000fce00078e02ff */
.L_x_66:
[----:B------:R-:W-:Y:S05]  /*3080*/  BSYNC B1 ;  /* 0x0000000000017941 */ /* 0x000fea0003800000 */
.L_x_65:
[----:B------:R-:W-:Y:S01]  /*3090*/  @!P4 IMAD R39, R39, R56, R3 ;  /* 0x000000382727c224 */ /* 0x000fe200078e0203 */
[----:B------:R-:W-:Y:S04]  /*30a0*/  BSSY B1, `(.L_x_67) ;  /* 0x0000006000017945 */ /* 0x000fe80003800000 */
[----:B------:R0:W-:Y:S01]  /*30b0*/  @!P4 STG.E.U8 desc[UR36][R4.64+0x19], R39 ;  /* 0x000019270400c986 */ /* 0x0001e2000c101124 */
[----:B------:R-:W-:Y:S05]  /*30c0*/  @P5 BRA `(.L_x_68) ;  /* 0x00000000000c5947 */ /* 0x000fea0003800000 */
[----:B------:R-:W5:Y:S02]  /*30d0*/  LDG.E.U8 R70, desc[UR36][R8.64+0x20] ;  /* 0x0000202408467981 */ /* 0x000f64000c1e1100 */
[----:B-----5:R-:W-:-:S05]  /*30e0*/  PRMT R0, R70, 0x8880, RZ ;  /* 0x0000888046007816 */ /* 0x020fca00000000ff */
[----:B------:R-:W-:-:S07]  /*30f0*/  IMAD R3, R0, R57, RZ ;  /* 0x0000003900037224 */ /* 0x000fce00078e02ff */
.L_x_68:
[----:B------:R-:W-:Y:S05]  /*3100*/  BSYNC B1 ;  /* 0x0000000000017941 */ /* 0x000fea0003800000 */
.L_x_67:
[----:B---3--:R-:W-:Y:S01]  /*3110*/  @!P5 IMAD R13, R40, R56, R3 ;  /* 0x00000038280dd224 */ /* 0x008fe200078e0203 */
[----:B------:R-:W-:Y:S04]  /*3120*/  BSSY B1, `(.L_x_69) ;  /* 0x0000006000017945 */ /* 0x000fe80003800000 */
[----:B------:R3:W-:Y:S01]  /*3130*/  @!P5 STG.E.U8 desc[UR36][R6.64+0x20], R13 ;  /* 0x0000200d0600d986 */ /* 0x0007e2000c101124 */
[----:B------:R-:W-:Y:S05]  /*3140*/  @P0 BRA `(.L_x_70) ;  /* 0x00000000000c0947 */ /* 0x000fea0003800000 */
[----:B------:R-:W5:Y:S02]  /*3150*/  LDG.E.U8 R70, desc[UR36][R8.64+0x21] ;  /* 0x0000212408467981 */ /* 0x000f64000c1e1100 */
[----:B-----5:R-:W-:-:S05]  /*3160*/  PRMT R0, R70, 0x8880, RZ ;  /* 0x0000888046007816 */ /* 0x020fca00000000ff */
[----:B------:R-:W-:-:S07]  /*3170*/  IMAD R3, R0, R57, RZ ;  /* 0x0000003900037224 */ /* 0x000fce00078e02ff */
.L_x_70:
[----:B------:R-:W-:Y:S05]  /*3180*/  BSYNC B1 ;  /* 0x0000000000017941 */ /* 0x000fea0003800000 */
.L_x_69:
        /* <DEDUP_REMOVED lines=13> */
.L_x_72:
[----:B------:R-:W-:Y:S05]  /*3260*/  BSYNC B1 ;  /* 0x0000000000017941 */ /* 0x000fea0003800000 */
.L_x_71:
[----:B---3--:R-:W-:Y:S01]  /*3270*/  @!P3 IMAD R13, R42, R56, R3 ;  /* 0x000000382a0db224 */ /* 0x008fe200078e0203 */
[----:B------:R-:W-:Y:S04]  /*3280*/  BSSY B1, `(.L_x_73) ;  /* 0x0000006000017945 */ /* 0x000fe80003800000 */
[----:B------:R3:W-:Y:S01]  /*3290*/  @!P3 STG.E.U8 desc[UR36][R4.64+0x20], R13 ;  /* 0x0000200d0400b986 */ /* 0x0007e2000c101124 */
[----:B------:R-:W-:Y:S05]  /*32a0*/  @P2 BRA `(.L_x_74) ;  /* 0x00000000000c2947 */ /* 0x000fea0003800000 */
[----:B------:R-:W5:Y:S02]  /*32b0*/  LDG.E.U8 R70, desc[UR36][R10.64+0x21] ;  /* 0x000021240a467981 */ /* 0x000f64000c1e1100 */
[----:B-----5:R-:W-:-:S05]  /*32c0*/  PRMT R0, R70, 0x8880, RZ ;  /* 0x0000888046007816 */ /* 0x020fca00000000ff */
[----:B------:R-:W-:-:S07]  /*32d0*/  IMAD R3, R0, R57, RZ ;  /* 0x0000003900037224 */ /* 0x000fce00078e02ff */
.L_x_74:
[----:B------:R-:W-:Y:S05]  /*32e0*/  BSYNC B1 ;  /* 0x0000000000017941 */ /* 0x000fea0003800000 */
.L_x_73:
[----:B------:R-:W-:Y:S01]  /*32f0*/  @!P2 IMAD R43, R43, R56, R3 ;  /* 0x000000382b2ba224 */ /* 0x000fe200078e0203 */
[----:B------:R-:W-:Y:S04]  /*3300*/  BSSY B1, `(.L_x_75) ;  /* 0x0000006000017945 */ /* 0x000fe80003800000 */
[----:B------:R0:W-:Y:S01]  /*3310*/  @!P2 STG.E.U8 desc[UR36][R4.64+0x21], R43 ;  /* 0x0000212b0400a986 */ /* 0x0001e2000c101124 */
[----:B------:R-:W-:Y:S05]  /*3320*/  @P0 BRA `(.L_x_76) ;  /* 0x00000000000c0947 */ /* 0x000fea0003800000 */
[----:B------:R-:W5:Y:S02]  /*3330*/  LDG.E.U8 R70, desc[UR36][R8.64+0x28] ;  /* 0x0000282408467981 */ /* 0x000f64000c1e1100 */
[----:B-----5:R-:W-:-:S05]  /*3340*/  PRMT R0, R70, 0x8880, RZ ;  /* 0x0000888046007816 */ /* 0x020fca00000000ff */
[----:B------:R-:W-:-:S07]  /*3350*/  IMAD R3, R0, R57, RZ ;  /* 0x0000003900037224 */ /* 0x000fce00078e02ff */
.L_x_76:
[----:B------:R-:W-:Y:S05]  /*3360*/  BSYNC B1 ;  /* 0x0000000000017941 */ /* 0x000fea0003800000 */
.L_x_75:
[----:B---3--:R-:W-:Y:S01]  /*3370*/  @!P0 IMAD R13, R44, R56, R3 ;  /* 0x000000382c0d8224 */ /* 0x008fe200078e0203 */
[----:B------:R-:W-:Y:S04]  /*3380*/  BSSY B1, `(.L_x_77) ;  /* 0x0000006000017945 */ /* 0x000fe80003800000 */
[----:B------:R3:W-:Y:S01]  /*3390*/  @!P0 STG.E.U8 desc[UR36][R6.64+0x28], R13 ;  /* 0x0000280d06008986 */ /* 0x0007e2000c101124 */
[----:B------:R-:W-:Y:S05]  /*33a0*/  @P5 BRA `(.L_x_78) ;  /* 0x00000000000c5947 */ /* 0x000fea0003800000 */
[----:B------:R-:W5:Y:S02]  /*33b0*/  LDG.E.U8 R70, desc[UR36][R8.64+0x29] ;  /* 0x0000292408467981 */ /* 0x000f64000c1e1100 */
[----:B-----5:R-:W-:-:S05]  /*33c0*/  PRMT R0, R70, 0x8880, RZ ;  /* 0x0000888046007816 */ /* 0x020fca00000000ff */
[----:B------:R-:W-:-:S07]  /*33d0*/  IMAD R3, R0, R57, RZ ;  /* 0x0000003900037224 */ /* 0x000fce00078e02ff */
.L_x_78:
[----:B------:R-:W-:Y:S05]  /*33e0*/  BSYNC B1 ;  /* 0x0000000000017941 */ /* 0x000fea0003800000 */
.L_x_77:
        /* <DEDUP_REMOVED lines=13> */
.L_x_80:
[----:B------:R-:W-:Y:S05]  /*34c0*/  BSYNC B1 ;  /* 0x0000000000017941 */ /* 0x000fea0003800000 */
.L_x_79:
[----:B---3--:R-:W-:Y:S01]  /*34d0*/  @!P4 IMAD R13, R46, R56, R3 ;  /* 0x000000382e0dc224 */ /* 0x008fe200078e0203 */
[----:B------:R-:W-:Y:S04]  /*34e0*/  BSSY B1, `(.L_x_81) ;  /* 0x0000006000017945 */ /* 0x000fe80003800000 */
[----:B------:R3:W-:Y:S01]  /*34f0*/  @!P4 STG.E.U8 desc[UR36][R4.64+0x28], R13 ;  /* 0x0000280d0400c986 */ /* 0x0007e2000c101124 */
[----:B------:R-:W-:Y:S05]  /*3500*/  @P1 BRA `(.L_x_82) ;  /* 0x00000000000c1947 */ /* 0x000fea0003800000 */
[----:B------:R-:W5:Y:S02]  /*3510*/  LDG.E.U8 R70, desc[UR36][R10.64+0x29] ;  /* 0x000029240a467981 */ /* 0x000f64000c1e1100 */
[----:B-----5:R-:W-:-:S05]  /*3520*/  PRMT R0, R70, 0x8880, RZ ;  /* 0x0000888046007816 */ /* 0x020fca00000000ff */
[----:B------:R-:W-:-:S07]  /*3530*/  IMAD R3, R0, R57, RZ ;  /* 0x0000003900037224 */ /* 0x000fce00078e02ff */
.L_x_82:
[----:B------:R-:W-:Y:S05]  /*3540*/  BSYNC B1 ;  /* 0x0000000000017941 */ /* 0x000fea0003800000 */
.L_x_81:
[----:B------:R-:W-:Y:S01]  /*3550*/  @!P1 IMAD R47, R47, R56, R3 ;  /* 0x000000382f2f9224 */ /* 0x000fe200078e0203 */
[----:B------:R-:W-:Y:S04]  /*3560*/  BSSY B1, `(.L_x_83) ;  /* 0x0000006000017945 */ /* 0x000fe80003800000 */
[----:B------:R0:W-:Y:S01]  /*3570*/  @!P1 STG.E.U8 desc[UR36][R4.64+0x29], R47 ;  /* 0x0000292f04009986 */ /* 0x0001e2000c101124 */
[----:B------:R-:W-:Y:S05]  /*3580*/  @P3 BRA `(.L_x_84) ;  /* 0x00000000000c3947 */ /* 0x000fea0003800000 */
[----:B------:R-:W5:Y:S02]  /*3590*/  LDG.E.U8 R70, desc[UR36][R8.64+0x30] ;  /* 0x0000302408467981 */ /* 0x000f64000c1e1100 */
[----:B-----5:R-:W-:-:S05]  /*35a0*/  PRMT R0, R70, 0x8880, RZ ;  /* 0x0000888046007816 */ /* 0x020fca00000000ff */
[----:B------:R-:W-:-:S07]  /*35b0*/  IMAD R3, R0, R57, RZ ;  /* 0x0000003900037224 */ /* 0x000fce00078e02ff */
.L_x_84:
[----:B------:R-:W-:Y:S05]  /*35c0*/  BSYNC B1 ;  /* 0x0000000000017941 */ /* 0x000fea0003800000 */
.L_x_83:
[----:B---3--:R-:W-:Y:S01]  /*35d0*/  @!P3 IMAD R13, R48, R56, R3 ;  /* 0x00000038300db224 */ /* 0x008fe200078e0203 */
[----:B------:R-:W-:Y:S04]  /*35e0*/  BSSY B1, `(.L_x_85) ;  /* 0x0000006000017945 */ /* 0x000fe80003800000 */
[----:B------:R3:W-:Y:S01]  /*35f0*/  @!P3 STG.E.U8 desc[UR36][R6.64+0x30], R13 ;  /* 0x0000300d0600b986 */ /* 0x0007e2000c101124 */
[----:B------:R-:W-:Y:S05]  /*3600*/  @P5 BRA `(.L_x_86) ;  /* 0x00000000000c5947 */ /* 0x000fea0003800000 */
[----:B------:R-:W5:Y:S02]  /*3610*/  LDG.E.U8 R70, desc[UR36][R8.64+0x31] ;  /* 0x0000312408467981 */ /* 0x000f64000c1e1100 */
[----:B-----5:R-:W-:-:S05]  /*3620*/  PRMT R0, R70, 0x8880, RZ ;  /* 0x0000888046007816 */ /* 0x020fca00000000ff */
[----:B------:R-:W-:-:S07]  /*3630*/  IMAD R3, R0, R57, RZ ;  /* 0x0000003900037224 */ /* 0x000fce00078e02ff */
.L_x_86:
[----:B------:R-:W-:Y:S05]  /*3640*/  BSYNC B1 ;  /* 0x0000000000017941 */ /* 0x000fea0003800000 */
.L_x_85:
        /* <DEDUP_REMOVED lines=9> */
[----:B------:R-:W-:Y:S01]  /*36e0*/  ISETP.LT.OR P3, PT, R22, 0x9, !P3 ;  /* 0x000000091600780c */ /* 0x000fe20005f61670 */
[----:B------:R-:W-:-:S12]  /*36f0*/  @P2 BRA `(.L_x_88) ;  /* 0x00000000000c2947 */ /* 0x000fd80003800000 */
[----:B------:R-:W5:Y:S02]  /*3700*/  LDG.E.U8 R70, desc[UR36][R10.64+0x30] ;  /* 0x000030240a467981 */ /* 0x000f64000c1e1100 */
[----:B-----5:R-:W-:-:S05]  /*3710*/  PRMT R0, R70, 0x8880, RZ ;  /* 0x0000888046007816 */ /* 0x020fca00000000ff */
[----:B------:R-:W-:-:S07]  /*3720*/  IMAD R3, R0, R57, RZ ;  /* 0x0000003900037224 */ /* 0x000fce00078e02ff */
.L_x_88:
[----:B------:R-:W-:Y:S05]  /*3730*/  BSYNC B1 ;  /* 0x0000000000017941 */ /* 0x000fea0003800000 */
.L_x_87:
[----:B---3--:R-:W-:Y:S01]  /*3740*/  @!P2 IMAD R13, R50, R56, R3 ;  /* 0x00000038320da224 */ /* 0x008fe200078e0203 */
[----:B------:R-:W-:Y:S04]  /*3750*/  BSSY B1, `(.L_x_89) ;  /* 0x0000006000017945 */ /* 0x000fe80003800000 */
[----:B------:R3:W-:Y:S01]  /*3760*/  @!P2 STG.E.U8 desc[UR36][R4.64+0x30], R13 ;  /* 0x0000300d0400a986 */ /* 0x0007e2000c101124 */
[----:B------:R-:W-:Y:S05]  /*3770*/  @P0 BRA `(.L_x_90) ;  /* 0x00000000000c0947 */ /* 0x000fea0003800000 */
[----:B------:R-:W5:Y:S02]  /*3780*/  LDG.E.U8 R70, desc[UR36][R10.64+0x31] ;  /* 0x000031240a467981 */ /* 0x000f64000c1e1100 */
[----:B-----5:R-:W-:-:S05]  /*3790*/  PRMT R0, R70, 0x8880, RZ ;  /* 0x0000888046007816 */ /* 0x020fca00000000ff */
[----:B------:R-:W-:-:S07]  /*37a0*/  IMAD R3, R0, R57, RZ ;  /* 0x0000003900037224 */ /* 0x000fce00078e02ff */
.L_x_90:
[----:B------:R-:W-:Y:S05]  /*37b0*/  BSYNC B1 ;  /* 0x0000000000017941 */ /* 0x000fea0003800000 */
.L_x_89:
[----:B------:R-:W-:Y:S01]  /*37c0*/  @!P0 IMAD R51, R51, R56, R3 ;  /* 0x0000003833338224 */ /* 0x000fe200078e0203 */
[----:B------:R-:W-:Y:S04]  /*37d0*/  BSSY B1, `(.L_x_91) ;  /* 0x0000006000017945 */ /* 0x000fe80003800000 */
[----:B------:R0:W-:Y:S01]  /*37e0*/  @!P0 STG.E.U8 desc[UR36][R4.64+0x31], R51 ;  /* 0x0000313304008986 */ /* 0x0001e2000c101124 */
[----:B------:R-:W-:Y:S05]  /*37f0*/  @P5 BRA `(.L_x_92) ;  /* 0x00000000000c5947 */ /* 0x000fea0003800000 */
[----:B------:R-:W5:Y:S02]  /*3800*/  LDG.E.U8 R70, desc[UR36][R8.64+0x38] ;  /* 0x0000382408467981 */ /* 0x000f64000c1e1100 */
[----:B-----5:R-:W-:-:S05]  /*3810*/  PRMT R0, R70, 0x8880, RZ ;  /* 0x0000888046007816 */ /* 0x020fca00000000ff */
[----:B------:R-:W-:-:S07]  /*3820*/  IMAD R3, R0, R57, RZ ;  /* 0x0000003900037224 */ /* 0x000fce00078e02ff */
.L_x_92:
[----:B------:R-:W-:Y:S05]  /*3830*/  BSYNC B1 ;  /* 0x0000000000017941 */ /* 0x000fea0003800000 */
.L_x_91:
[----:B---3--:R-:W-:Y:S01]  /*3840*/  @!P5 IMAD R13, R52, R56, R3 ;  /* 0x00000038340dd224 */ /* 0x008fe200078e0203 */
[----:B------:R-:W-:Y:S04]  /*3850*/  BSSY B1, `(.L_x_93) ;  /* 0x0000006000017945 */ /* 0x000fe80003800000 */
[----:B------:R3:W-:Y:S01]  /*3860*/  @!P5 STG.E.U8 desc[UR36][R6.64+0x38], R13 ;  /* 0x0000380d0600d986 */ /* 0x0007e2000c101124 */
[----:B------:R-:W-:Y:S05]  /*3870*/  @P4 BRA `(.L_x_94) ;  /* 0x00000000000c4947 */ /* 0x000fea0003800000 */
[----:B------:R-:W5:Y:S02]  /*3880*/  LDG.E.U8 R70, desc[UR36][R8.64+0x39] ;  /* 0x0000392408467981 */ /* 0x000f64000c1e1100 */
[----:B-----5:R-:W-:-:S05]  /*3890*/  PRMT R0, R70, 0x8880, RZ ;  /* 0x0000888046007816 */ /* 0x020fca00000000ff */
[----:B------:R-:W-:-:S07]  /*38a0*/  IMAD R3, R0, R57, RZ ;  /* 0x0000003900037224 */ /* 0x000fce00078e02ff */
.L_x_94:
[----:B------:R-:W-:Y:S05]  /*38b0*/  BSYNC B1 ;  /* 0x0000000000017941 */ /* 0x000fea0003800000 */
.L_x_93:
[----:B------:R-:W-:Y:S01]  /*38c0*/  @!P4 IMAD R53, R53, R56, R3 ;  /* 0x000000383535c224 */ /* 0x000fe200078e0203 */
[----:B------:R-:W-:Y:S04]  /*38d0*/  BSSY B1, `(.L_x_95) ;  /* 0x0000006000017945 */ /* 0x000fe80003800000 */
[----:B------:R0:W-:Y:S01]  /*38e0*/  @!P4 STG.E.U8 desc[UR36][R6.64+0x39], R53 ;  /* 0x000039350600c986 */ /* 0x0001e2000c101124 */
[----:B------:R-:W-:Y:S05]  /*38f0*/  @P3 BRA `(.L_x_96) ;  /* 0x00000000000c3947 */ /* 0x000fea0003800000 */
[----:B------:R-:W5:Y:S02]  /*3900*/  LDG.E.U8 R70, desc[UR36][R10.64+0x38] ;  /* 0x000038240a467981 */ /* 0x000f64000c1e1100 */
[----:B-----5:R-:W-:-:S05]  /*3910*/  PRMT R0, R70, 0x8880, RZ ;  /* 0x0000888046007816 */ /* 0x020fca00000000ff */
[----:B------:R-:W-:-:S07]  /*3920*/  IMAD R3, R0, R57, RZ ;  /* 0x0000003900037224 */ /* 0x000fce00078e02ff */
.L_x_96:
[----:B------:R-:W-:Y:S05]  /*3930*/  BSYNC B1 ;  /* 0x0000000000017941 */ /* 0x000fea0003800000 */
.L_x_95:
[----:B0123--:R-:W-:Y:S01]  /*3940*/  @!P3 IMAD R7, R54, R56, R3 ;  /* 0x000000383607b224 */ /* 0x00ffe200078e0203 */
[----:B------:R-:W-:Y:S01]  /*3950*/  ISETP.LT.OR P1, PT, R22, 0x9, !P1 ;  /* 0x000000091600780c */ /* 0x000fe20004f21670 */
[----:B------:R-:W-:Y:S03]  /*3960*/  BSSY B1, `(.L_x_97) ;  /* 0x0000006000017945 */ /* 0x000fe60003800000 */
[----:B------:R0:W-:Y:S09]  /*3970*/  @!P3 STG.E.U8 desc[UR36][R4.64+0x38], R7 ;  /* 0x000038070400b986 */ /* 0x0001f2000c101124 */
[----:B------:R-:W-:Y:S05]  /*3980*/  @P1 BRA `(.L_x_98) ;  /* 0x00000000000c1947 */ /* 0x000fea0003800000 */
[----:B------:R-:W2:Y:S02]  /*3990*/  LDG.E.U8 R70, desc[UR36][R10.64+0x39] ;  /* 0x000039240a467981 */ /* 0x000ea4000c1e1100 */
[----:B--2---:R-:W-:-:S05]  /*39a0*/  PRMT R0, R70, 0x8880, RZ ;  /* 0x0000888046007816 */ /* 0x004fca00000000ff */
[----:B------:R-:W-:-:S07]  /*39b0*/  IMAD R3, R0, R57, RZ ;  /* 0x0000003900037224 */ /* 0x000fce00078e02ff */
.L_x_98:
[----:B------:R-:W-:Y:S05]  /*39c0*/  BSYNC B1 ;  /* 0x0000000000017941 */ /* 0x000fea0003800000 */
.L_x_97:
[----:B------:R-:W-:Y:S01]  /*39d0*/  IMAD R3, R55, R56, R3 ;  /* 0x0000003837037224 */ /* 0x000fe200078e0203 */
[----:B------:R-:W-:Y:S06]  /*39e0*/  @P1 BRA `(.L_x_99) ;  /* 0x0000000400c81947 */ /* 0x000fec0003800000 */
[----:B------:R1:W-:Y:S01]  /*39f0*/  STG.E.U8 desc[UR36][R4.64+0x39], R3 ;  /* 0x0000390304007986 */ /* 0x0003e2000c101124 */
[----:B------:R-:W-:Y:S05]  /*3a00*/  BRA `(.L_x_99) ;  /* 0x0000000400c07947 */ /* 0x000fea0003800000 */
.L_x_34:
[C---:B------:R-:W-:Y:S02]  /*3a10*/  ISETP.GE.AND P1, PT, R73.reuse, 0x1, PT ;  /* 0x000000014900780c */ /* 0x040fe40003f26270 */
[----:B------:R-:W-:Y:S02]  /*3a20*/  ISETP.GE.AND P0, PT, R73, 0x2, PT ;  /* 0x000000024900780c */ /* 0x000fe40003f06270 */
[C---:B------:R-:W-:Y:S02]  /*3a30*/  ISETP.LT.OR P4, PT, R22.reuse, 0x1, !P1 ;  /* 0x000000011600780c */ /* 0x040fe40004f81670 */
[C---:B------:R-:W-:Y:S02]  /*3a40*/  ISETP.LT.OR P5, PT, R22.reuse, 0x1, !P0 ;  /* 0x000000011600780c */ /* 0x040fe400047a1670 */
[C---:B------:R-:W-:Y:S02]  /*3a50*/  ISETP.LT.OR P1, PT, R22.reuse, 0x9, !P1 ;  /* 0x000000091600780c */ /* 0x040fe40004f21670 */
[----:B------:R-:W-:-:S02]  /*3a60*/  ISETP.LT.OR P0, PT, R22, 0x9, !P0 ;  /* 0x000000091600780c */ /* 0x000fc40004701670 */
[C---:B------:R-:W-:Y:S02]  /*3a70*/  ISETP.GE.AND P3, PT, R73.reuse, 0x9, PT ;  /* 0x000000094900780c */ /* 0x040fe40003f66270 */
[----:B------:R-:W-:-:S03]  /*3a80*/  ISETP.GE.AND P2, PT, R73, 0xa, PT ;  /* 0x0000000a4900780c */ /* 0x000fc60003f46270 */
[-C--:B------:R-:W-:Y:S02]  /*3a90*/  @!P4 IMAD R3, R24, R56.reuse, RZ ;  /* 0x000000381803c224 */ /* 0x080fe400078e02ff */
[-C--:B------:R-:W-:Y:S02]  /*3aa0*/  @!P5 IMAD R25, R25, R56.reuse, RZ ;  /* 0x000000381919d224 */ /* 0x080fe400078e02ff */
[-C--:B------:R-:W-:Y:S01]  /*3ab0*/  @!P1 IMAD R9, R26, R56.reuse, RZ ;  /* 0x000000381a099224 */ /* 0x080fe200078e02ff */
[----:B------:R0:W-:Y:S01]  /*3ac0*/  @!P4 STG.E.U8 desc[UR36][R6.64], R3 ;  /* 0x000000030600c986 */ /* 0x0001e2000c101124 */
[C---:B------:R-:W-:Y:S01]  /*3ad0*/  ISETP.LT.OR P4, PT, R22.reuse, 0x1, !P3 ;  /* 0x000000011600780c */ /* 0x040fe20005f81670 */
[----:B------:R-:W-:Y:S02]  /*3ae0*/  @!P0 IMAD R27, R27, R56, RZ ;  /* 0x000000381b1b8224 */ /* 0x000fe400078e02ff */
[----:B------:R-:W-:Y:S01]  /*3af0*/  @!P5 STG.E.U8 desc[UR36][R6.64+0x1], R25 ;  /* 0x000001190600d986 */ /* 0x000fe2000c101124 */
[----:B------:R-:W-:-:S02]  /*3b00*/  ISETP.LT.OR P5, PT, R22, 0x1, !P2 ;  /* 0x000000011600780c */ /* 0x000fc400057a1670 */
[C---:B------:R-:W-:Y:S01]  /*3b10*/  ISETP.LT.OR P2, PT, R22.reuse, 0x9, !P2 ;  /* 0x000000091600780c */ /* 0x040fe20005741670 */
[----:B------:R1:W-:Y:S01]  /*3b20*/  @!P1 STG.E.U8 desc[UR36][R4.64], R9 ;  /* 0x0000000904009986 */ /* 0x0003e2000c101124 */
[----:B------:R-:W-:Y:S02]  /*3b30*/  ISETP.LT.OR P1, PT, R22, 0x9, !P3 ;  /* 0x000000091600780c */ /* 0x000fe40005f21670 */
[C---:B------:R-:W-:Y:S01]  /*3b40*/  ISETP.GE.AND P3, PT, R73.reuse, 0x11, PT ;  /* 0x000000114900780c */ /* 0x040fe20003f66270 */
[----:B------:R-:W-:Y:S01]  /*3b50*/  @!P0 STG.E.U8 desc[UR36][R4.64+0x1], R27 ;  /* 0x0000011b04008986 */ /* 0x000fe2000c101124 */
[----:B------:R-:W-:Y:S01]  /*3b60*/  ISETP.GE.AND P0, PT, R73, 0x12, PT ;  /* 0x000000124900780c */ /* 0x000fe20003f06270 */
[----:B------:R-:W-:-:S04]  /*3b70*/  @!P4 IMAD R11, R28, R56, RZ ;  /* 0x000000381c0bc224 */ /* 0x000fc800078e02ff */
[-C--:B------:R-:W-:Y:S01]  /*3b80*/  @!P5 IMAD R29, R29, R56.reuse, RZ ;  /* 0x000000381d1dd224 */ /* 0x080fe200078e02ff */
[----:B------:R-:W-:Y:S01]  /*3b90*/  @!P4 STG.E.U8 desc[UR36][R6.64+0x8], R11 ;  /* 0x0000080b0600c986 */ /* 0x000fe2000c101124 */
[C---:B------:R-:W-:Y:S01]  /*3ba0*/  ISETP.LT.OR P4, PT, R22.reuse, 0x1, !P3 ;  /* 0x000000011600780c */ /* 0x040fe20005f81670 */
[-C--:B------:R-:W-:Y:S02]  /*3bb0*/  @!P2 IMAD R31, R31, R56.reuse, RZ ;  /* 0x000000381f1fa224 */ /* 0x080fe400078e02ff */
[----:B------:R-:W-:Y:S01]  /*3bc0*/  @!P5 STG.E.U8 desc[UR36][R6.64+0x9], R29 ;  /* 0x0000091d0600d986 */ /* 0x000fe2000c101124 */
[----:B------:R-:W-:Y:S01]  /*3bd0*/  ISETP.LT.OR P5, PT, R22, 0x1, !P0 ;  /* 0x000000011600780c */ /* 0x000fe200047a1670 */
[----:B0-----:R-:W-:Y:S01]  /*3be0*/  @!P1 IMAD R3, R30, R56, RZ ;  /* 0x000000381e039224 */ /* 0x001fe200078e02ff */
[----:B------:R-:W-:Y:S01]  /*3bf0*/  ISETP.LT.OR P0, PT, R22, 0x9, !P0 ;  /* 0x000000091600780c */ /* 0x000fe20004701670 */
[----:B------:R-:W-:Y:S01]  /*3c00*/  @!P2 STG.E.U8 desc[UR36][R4.64+0x9], R31 ;  /* 0x0000091f0400a986 */ /* 0x000fe2000c101124 */
[----:B------:R-:W-:-:S03]  /*3c10*/  ISETP.GE.AND P2, PT, R73, 0x19, PT ;  /* 0x000000194900780c */ /* 0x000fc60003f46270 */
[----:B------:R0:W-:Y:S01]  /*3c20*/  @!P1 STG.E.U8 desc[UR36][R4.64+0x8], R3 ;  /* 0x0000080304009986 */ /* 0x0001e2000c101124 */
[----:B------:R-:W-:Y:S01]  /*3c30*/  ISETP.LT.OR P1, PT, R22, 0x9, !P3 ;  /* 0x000000091600780c */ /* 0x000fe20005f21670 */
[----:B-1----:R-:W-:Y:S01]  /*3c40*/  @!P4 IMAD R9, R32, R56, RZ ;  /* 0x000000382009c224 */ /* 0x002fe200078e02ff */
[----:B------:R-:W-:-:S03]  /*3c50*/  ISETP.GE.AND P3, PT, R73, 0x1a, PT ;  /* 0x0000001a4900780c */ /* 0x000fc60003f66270 */
[-C--:B------:R-:W-:Y:S01]  /*3c60*/  @!P5 IMAD R33, R33, R56.reuse, RZ ;  /* 0x000000382121d224 */ /* 0x080fe200078e02ff */
[----:B------:R-:W-:Y:S01]  /*3c70*/  @!P4 STG.E.U8 desc[UR36][R6.64+0x10], R9 ;  /* 0x000010090600c986 */ /* 0x000fe2000c101124 */
[C---:B------:R-:W-:Y:S01]  /*3c80*/  ISETP.LT.OR P4, PT, R22.reuse, 0x1, !P3 ;  /* 0x000000011600780c */ /* 0x040fe20005f81670 */
[-C--:B------:R-:W-:Y:S01]  /*3c90*/  @!P0 IMAD R35, R35, R56.reuse, RZ ;  /* 0x0000003823238224 */ /* 0x080fe200078e02ff */
[C---:B------:R-:W-:Y:S01]  /*3ca0*/  ISETP.LT.OR P3, PT, R22.reuse, 0x9, !P3 ;  /* 0x000000091600780c */ /* 0x040fe20005f61670 */
[----:B------:R-:W-:Y:S01]  /*3cb0*/  @!P5 STG.E.U8 desc[UR36][R6.64+0x11], R33 ;  /* 0x000011210600d986 */ /* 0x000fe2000c101124 */
[----:B------:R-:W-:Y:S02]  /*3cc0*/  ISETP.LT.OR P5, PT, R22, 0x1, !P2 ;  /* 0x000000011600780c */ /* 0x000fe400057a1670 */
[----:B0-----:R-:W-:Y:S01]  /*3cd0*/  @!P1 IMAD R3, R34, R56, RZ ;  /* 0x0000003822039224 */ /* 0x001fe200078e02ff */
[----:B------:R-:W-:Y:S01]  /*3ce0*/  @!P0 STG.E.U8 desc[UR36][R4.64+0x11], R35 ;  /* 0x0000112304008986 */ /* 0x000fe2000c101124 */
[----:B------:R-:W-:-:S02]  /*3cf0*/  ISETP.LT.OR P2, PT, R22, 0x9, !P2 ;  /* 0x000000091600780c */ /* 0x000fc40005741670 */
[C---:B------:R-:W-:Y:S01]  /*3d00*/  ISETP.GE.AND P0, PT, R73.reuse, 0x21, PT ;  /* 0x000000214900780c */ /* 0x040fe20003f06270 */
[----:B------:R0:W-:Y:S01]  /*3d10*/  @!P1 STG.E.U8 desc[UR36][R4.64+0x10], R3 ;  /* 0x0000100304009986 */ /* 0x0001e2000c101124 */
[----:B------:R-:W-:Y:S01]  /*3d20*/  ISETP.GE.AND P1, PT, R73, 0x22, PT ;  /* 0x000000224900780c */ /* 0x000fe20003f26270 */
[-C--:B------:R-:W-:Y:S02]  /*3d30*/  @!P4 IMAD R37, R37, R56.reuse, RZ ;  /* 0x000000382525c224 */ /* 0x080fe400078e02ff */
[-C--:B------:R-:W-:Y:S02]  /*3d40*/  @!P3 IMAD R39, R39, R56.reuse, RZ ;  /* 0x000000382727b224 */ /* 0x080fe400078e02ff */
[-C--:B------:R-:W-:Y:S01]  /*3d50*/  @!P5 IMAD R11, R36, R56.reuse, RZ ;  /* 0x00000038240bd224 */ /* 0x080fe200078e02ff */
[----:B------:R-:W-:Y:S01]  /*3d60*/  @!P4 STG.E.U8 desc[UR36][R6.64+0x19], R37 ;  /* 0x000019250600c986 */ /* 0x000fe2000c101124 */
[C---:B------:R-:W-:Y:S02]  /*3d70*/  ISETP.LT.OR P4, PT, R22.reuse, 0x1, !P0 ;  /* 0x000000011600780c */ /* 0x040fe40004781670 */
[C---:B------:R-:W-:Y:S01]  /*3d80*/  ISETP.LT.OR P0, PT, R22.reuse, 0x9, !P0 ;  /* 0x000000091600780c */ /* 0x040fe20004701670 */
[----:B------:R-:W-:Y:S01]  /*3d90*/  @!P5 STG.E.U8 desc[UR36][R6.64+0x18], R11 ;  /* 0x0000180b0600d986 */ /* 0x000fe2000c101124 */
[----:B------:R-:W-:Y:S01]  /*3da0*/  ISETP.LT.OR P5, PT, R22, 0x1, !P1 ;  /* 0x000000011600780c */ /* 0x000fe20004fa1670 */
[----:B0-----:R-:W-:Y:S01]  /*3db0*/  @!P2 IMAD R3, R38, R56, RZ ;  /* 0x000000382603a224 */ /* 0x001fe200078e02ff */
[----:B------:R-:W-:Y:S01]  /*3dc0*/  ISETP.LT.OR P1, PT, R22, 0x9, !P1 ;  /* 0x000000091600780c */ /* 0x000fe20004f21670 */
[----:B------:R-:W-:Y:S01]  /*3dd0*/  @!P3 STG.E.U8 desc[UR36][R4.64+0x19], R39 ;  /* 0x000019270400b986 */ /* 0x000fe2000c101124 */
[----:B------:R-:W-:-:S03]  /*3de0*/  ISETP.GE.AND P3, PT, R73, 0x29, PT ;  /* 0x000000294900780c */ /* 0x000fc60003f66270 */
[----:B------:R0:W-:Y:S01]  /*3df0*/  @!P2 STG.E.U8 desc[UR36][R4.64+0x18], R3 ;  /* 0x000018030400a986 */ /* 0x0001e2000c101124 */
[----:B------:R-:W-:Y:S01]  /*3e00*/  ISETP.GE.AND P2, PT, R73, 0x2a, PT ;  /* 0x0000002a4900780c */ /* 0x000fe20003f46270 */
[----:B------:R-:W-:-:S04]  /*3e10*/  @!P4 IMAD R9, R40, R56, RZ ;  /* 0x000000382809c224 */ /* 0x000fc800078e02ff */
[-C--:B------:R-:W-:Y:S01]  /*3e20*/  @!P5 IMAD R41, R41, R56.reuse, RZ ;  /* 0x000000382929d224 */ /* 0x080fe200078e02ff */
[----:B------:R-:W-:Y:S01]  /*3e30*/  @!P4 STG.E.U8 desc[UR36][R6.64+0x20], R9 ;  /* 0x000020090600c986 */ /* 0x000fe2000c101124 */
[C---:B------:R-:W-:Y:S01]  /*3e40*/  ISETP.LT.OR P4, PT, R22.reuse, 0x1, !P3 ;  /* 0x000000011600780c */ /* 0x040fe20005f81670 */
[-C--:B------:R-:W-:Y:S01]  /*3e50*/  @!P1 IMAD R43, R43, R56.reuse, RZ ;  /* 0x000000382b2b9224 */ /* 0x080fe200078e02ff */
        /* <DEDUP_REMOVED lines=25> */
[----:B------:R1:W-:Y:S01]  /*3ff0*/  @!P4 STG.E.U8 desc[UR36][R6.64+0x30], R9 ;  /* 0x000030090600c986 */ /* 0x0003e2000c101124 */
[C---:B------:R-:W-:Y:S01]  /*4000*/  ISETP.LT.OR P4, PT, R22.reuse, 0x1, !P2 ;  /* 0x000000011600780c */ /* 0x040fe20005781670 */
[-C--:B------:R-:W-:Y:S01]  /*4010*/  @!P0 IMAD R51, R51, R56.reuse, RZ ;  /* 0x0000003833338224 */ /* 0x080fe200078e02ff */
[C---:B------:R-:W-:Y:S01]  /*4020*/  ISETP.LT.OR P2, PT, R22.reuse, 0x9, !P2 ;  /* 0x000000091600780c */ /* 0x040fe20005741670 */
[----:B------:R2:W-:Y:S01]  /*4030*/  @!P5 STG.E.U8 desc[UR36][R6.64+0x31], R49 ;  /* 0x000031310600d986 */ /* 0x0005e2000c101124 */
[----:B------:R-:W-:Y:S01]  /*4040*/  ISETP.LT.OR P5, PT, R22, 0x1, !P3 ;  /* 0x000000011600780c */ /* 0x000fe20005fa1670 */
[-C--:B0-----:R-:W-:Y:S01]  /*4050*/  @!P1 IMAD R3, R50, R56.reuse, RZ ;  /* 0x0000003832039224 */ /* 0x081fe200078e02ff */
[----:B------:R-:W-:Y:S01]  /*4060*/  ISETP.LT.OR P3, PT, R22, 0x9, !P3 ;  /* 0x000000091600780c */ /* 0x000fe20005f61670 */
[----:B------:R2:W-:Y:S04]  /*4070*/  @!P0 STG.E.U8 desc[UR36][R4.64+0x31], R51 ;  /* 0x0000313304008986 */ /* 0x0005e8000c101124 */
[----:B------:R2:W-:Y:S02]  /*4080*/  @!P1 STG.E.U8 desc[UR36][R4.64+0x30], R3 ;  /* 0x0000300304009986 */ /* 0x0005e4000c101124 */
[----:B------:R-:W-:-:S02]  /*4090*/  @!P4 IMAD R11, R52, R56, RZ ;  /* 0x00000038340bc224 */ /* 0x000fc400078e02ff */
[-C--:B-1----:R-:W-:Y:S02]  /*40a0*/  @!P2 IMAD R9, R54, R56.reuse, RZ ;  /* 0x000000383609a224 */ /* 0x082fe400078e02ff */
[-C--:B------:R-:W-:Y:S01]  /*40b0*/  @!P5 IMAD R53, R53, R56.reuse, RZ ;  /* 0x000000383535d224 */ /* 0x080fe200078e02ff */
[----:B------:R2:W-:Y:S01]  /*40c0*/  @!P4 STG.E.U8 desc[UR36][R6.64+0x38], R11 ;  /* 0x0000380b0600c986 */ /* 0x0005e2000c101124 */
[----:B------:R-:W-:-:S03]  /*40d0*/  @!P3 IMAD R55, R55, R56, RZ ;  /* 0x000000383737b224 */ /* 0x000fc600078e02ff */
[----:B------:R2:W-:Y:S04]  /*40e0*/  @!P5 STG.E.U8 desc[UR36][R6.64+0x39], R53 ;  /* 0x000039350600d986 */ /* 0x0005e8000c101124 */
[----:B------:R2:W-:Y:S04]  /*40f0*/  @!P2 STG.E.U8 desc[UR36][R4.64+0x38], R9 ;  /* 0x000038090400a986 */ /* 0x0005e8000c101124 */
[----:B------:R2:W-:Y:S02]  /*4100*/  @!P3 STG.E.U8 desc[UR36][R4.64+0x39], R55 ;  /* 0x000039370400b986 */ /* 0x0005e4000c101124 */
.L_x_99:
[----:B------:R-:W-:Y:S05]  /*4110*/  BSYNC B0 ;  /* 0x0000000000007941 */ /* 0x000fea0003800000 */
.L_x_33:
[----:B012-4-:R-:W2:Y:S01]  /*4120*/  LDL.64 R4, [R1] ;  /* 0x0000000001047983 */ /* 0x017ea20000100a00 */
[----:B------:R-:W-:Y:S01]  /*4130*/  ULDC.64 UR4, c[0x0][0x650] ;  /* 0x0001940000047ab9 */ /* 0x000fe20000000a00 */
[----:B------:R-:W-:Y:S02]  /*4140*/  IMAD.U32 R0, RZ, RZ, UR45 ;  /* 0x0000002dff007e24 */ /* 0x000fe4000f8e00ff */
[----:B------:R-:W-:Y:S02]  /*4150*/  IMAD.MOV.U32 R22, RZ, RZ, -0x1 ;  /* 0xffffffffff167424 */ /* 0x000fe400078e00ff */
[----:B------:R0:W-:Y:S01]  /*4160*/  SYNCS.ARRIVE.TRANS64.A1T0 RZ, [R0+UR48], RZ ;  /* 0x000000ff00ff79a7 */ /* 0x0001e20008100030 */
[----:B------:R-:W-:Y:S02]  /*4170*/  IMAD.MOV.U32 R19, RZ, RZ, -0x1 ;  /* 0xffffffffff137424 */ /* 0x000fe400078e00ff */
[----:B------:R-:W-:Y:S01]  /*4180*/  IMAD.MOV.U32 R18, RZ, RZ, -0x1 ;  /* 0xffffffffff127424 */ /* 0x000fe200078e00ff */
[----:B0-----:R-:W-:-:S02]  /*4190*/  PRMT R0, RZ, 0x7610, R0 ;  /* 0x00007610ff007816 */ /* 0x001fc40000000000 */
[----:B--2---:R-:W-:-:S05]  /*41a0*/  LEA R16, P0, R4, R16, 0x1 ;  /* 0x0000001004107211 */ /* 0x004fca00078008ff */
[----:B------:R-:W-:Y:S01]  /*41b0*/  IMAD.X R17, R66, 0x1, R17, P0 ;  /* 0x0000000142117824 */ /* 0x000fe200000e0611 */
[----:B------:R-:W-:-:S04]  /*41c0*/  ISETP.GE.U32.AND P0, PT, R16, UR4, PT ;  /* 0x0000000410007c0c */ /* 0x000fc8000bf06070 */
[----:B------:R-:W-:-:S13]  /*41d0*/  ISETP.GE.U32.AND.EX P0, PT, R17, UR5, PT, P0 ;  /* 0x0000000511007c0c */ /* 0x000fda000bf06100 */
[----:B------:R-:W-:Y:S05]  /*41e0*/  @P0 BRA `(.L_x_100) ;  /* 0x00000004004c0947 */ /* 0x000fea0003800000 */
[----:B------:R-:W0:Y:S01]  /*41f0*/  LDC.64 R10, c[0x0][0x628] ;  /* 0x00018a00ff0a7b82 */ /* 0x000e220000000a00 */
[----:B------:R-:W1:Y:S01]  /*4200*/  S2R R12, SR_CTAID.X ;  /* 0x00000000000c7919 */ /* 0x000e620000002500 */
[----:B------:R-:W-:Y:S02]  /*4210*/  IMAD.MOV.U32 R8, RZ, RZ, R16 ;  /* 0x000000ffff087224 */ /* 0x000fe400078e0010 */
[----:B------:R-:W-:Y:S01]  /*4220*/  IMAD.MOV.U32 R9, RZ, RZ, R17 ;  /* 0x000000ffff097224 */ /* 0x000fe200078e0011 */
[----:B------:R-:W2:Y:S03]  /*4230*/  S2R R19, SR_CTAID.Y ;  /* 0x0000000000137919 */ /* 0x000ea60000002600 */
[----:B------:R-:W3:Y:S08]  /*4240*/  LDC R0, c[0x0][0x630] ;  /* 0x00018c00ff007b82 */ /* 0x000ef00000000800 */
[----:B------:R-:W4:Y:S01]  /*4250*/  LDC.64 R14, c[0x0][0x620] ;  /* 0x00018800ff0e7b82 */ /* 0x000f220000000a00 */
[----:B0-----:R-:W-:-:S04]  /*4260*/  ISETP.NE.U32.AND P0, PT, R10, RZ, PT ;  /* 0x000000ff0a00720c */ /* 0x001fc80003f05070 */
[----:B------:R-:W-:-:S13]  /*4270*/  ISETP.NE.AND.EX P0, PT, R11, RZ, PT, P0 ;  /* 0x000000ff0b00720c */ /* 0x000fda0003f05300 */
[----:B-1234-:R-:W-:Y:S05]  /*4280*/  @!P0 BRA `(.L_x_101) ;  /* 0x0000000000288947 */ /* 0x01efea0003800000 */
[----:B------:R-:W0:Y:S02]  /*4290*/  LDC R3, c[0x0][0x634] ;  /* 0x00018d00ff037b82 */ /* 0x000e240000000800 */
[----:B0-----:R-:W-:-:S05]  /*42a0*/  IADD3 R3, P0, R16, R3, RZ ;  /* 0x0000000310037210 */ /* 0x001fca0007f1e0ff */
        /* <DEDUP_REMOVED lines=8> */
.L_x_101:
[-CC-:B------:R-:W-:Y:S01]  /*4330*/  SHF.R.U64 R18, R8, R0.reuse, R9.reuse ;  /* 0x0000000008127219 */ /* 0x180fe20000001209 */
[----:B------:R-:W0:Y:S01]  /*4340*/  LDC.64 R24, c[0x0][0x640] ;  /* 0x00019000ff187b82 */ /* 0x000e220000000a00 */
[----:B------:R-:W-:Y:S01]  /*4350*/  SHF.R.U32.HI R0, RZ, R0, R9 ;  /* 0x00000000ff007219 */ /* 0x000fe20000011609 */
[----:B------:R-:W-:Y:S01]  /*4360*/  ULDC UR4, c[0x0][0x150] ;  /* 0x0000540000047ab9 */ /* 0x000fe20000000800 */
[----:B------:R-:W-:Y:S02]  /*4370*/  IADD3 R3, P0, RZ, -R18, RZ ;  /* 0x80000012ff037210 */ /* 0x000fe40007f1e0ff */
[----:B------:R-:W-:-:S03]  /*4380*/  I2FP.F32.U32 R7, R12 ;  /* 0x0000000c00077245 */ /* 0x000fc60000201000 */
[----:B------:R-:W1:Y:S01]  /*4390*/  LDC R6, c[0x0][0x618] ;  /* 0x00018600ff067b82 */ /* 0x000e620000000800 */
[----:B------:R-:W-:Y:S02]  /*43a0*/  IMAD.X R5, RZ, RZ, ~R0, P0 ;  /* 0x000000ffff057224 */ /* 0x000fe400000e0e00 */
[----:B------:R-:W-:Y:S01]  /*43b0*/  FMUL R7, R7, UR4 ;  /* 0x0000000407077c20 */ /* 0x000fe20008400000 */
[----:B------:R-:W-:Y:S01]  /*43c0*/  ULDC UR4, c[0x0][0x154] ;  /* 0x0000550000047ab9 */ /* 0x000fe20000000800 */
[-C--:B------:R-:W-:Y:S02]  /*43d0*/  IMAD R0, R5, R14.reuse, RZ ;  /* 0x0000000e05007224 */ /* 0x080fe400078e02ff */
[C---:B------:R-:W-:Y:S01]  /*43e0*/  IMAD.WIDE.U32 R4, R3.reuse, R14, R16 ;  /* 0x0000000e03047225 */ /* 0x040fe200078e0010 */
[----:B------:R-:W2:Y:S01]  /*43f0*/  LDC R8, c[0x0][0x608] ;  /* 0x00018200ff087b82 */ /* 0x000ea20000000800 */
[----:B------:R-:W3:Y:S02]  /*4400*/  F2I.U32.TRUNC.NTZ R7, R7 ;  /* 0x0000000700077305 */ /* 0x000ee4000020f000 */
[----:B------:R-:W-:Y:S01]  /*4410*/  IMAD R3, R3, R15, R0 ;  /* 0x0000000f03037224 */ /* 0x000fe200078e0200 */
[----:B------:R-:W-:-:S03]  /*4420*/  I2FP.F32.U32 R0, R19 ;  /* 0x0000001300007245 */ /* 0x000fc60000201000 */
[----:B------:R-:W-:Y:S01]  /*4430*/  IMAD.IADD R3, R5, 0x1, R3 ;  /* 0x0000000105037824 */ /* 0x000fe200078e0203 */
[----:B------:R-:W4:Y:S01]  /*4440*/  LDC R11, c[0x0][0x658] ;  /* 0x00019600ff0b7b82 */ /* 0x000f220000000800 */
[----:B0-----:R-:W-:-:S04]  /*4450*/  ISETP.NE.U32.AND P0, PT, R24, RZ, PT ;  /* 0x000000ff1800720c */ /* 0x001fc80003f05070 */
[----:B------:R-:W-:-:S03]  /*4460*/  ISETP.NE.AND.EX P0, PT, R25, RZ, PT, P0 ;  /* 0x000000ff1900720c */ /* 0x000fc60003f05300 */
[----:B------:R-:W0:Y:S01]  /*4470*/  LDC R9, c[0x0][0x144] ;  /* 0x00005100ff097b82 */ /* 0x000e220000000800 */
[-C--:B-1----:R-:W-:Y:S01]  /*4480*/  SHF.R.U64 R10, R4, R6.reuse, R3 ;  /* 0x00000006040a7219 */ /* 0x082fe20000001203 */
[----:B---3--:R-:W-:Y:S01]  /*4490*/  IMAD.MOV R7, RZ, RZ, -R7 ;  /* 0x000000ffff077224 */ /* 0x008fe200078e0a07 */
[----:B------:R-:W-:Y:S01]  /*44a0*/  SHF.R.U32.HI R3, RZ, R6, R3 ;  /* 0x00000006ff037219 */ /* 0x000fe20000011603 */
[----:B------:R-:W-:-:S04]  /*44b0*/  FMUL R6, R0, UR4 ;  /* 0x0000000400067c20 */ /* 0x000fc80008400000 */
[----:B------:R-:W1:Y:S01]  /*44c0*/  LDC R20, c[0x0][0x148] ;  /* 0x00005200ff147b82 */ /* 0x000e620000000800 */
[----:B------:R3:W0:Y:S01]  /*44d0*/  F2I.U32.TRUNC.NTZ R14, R6 ;  /* 0x00000006000e7305 */ /* 0x000622000020f000 */
[-CC-:B--2---:R-:W-:Y:S02]  /*44e0*/  SHF.R.U64 R13, R10, R8.reuse, R3.reuse ;  /* 0x000000080a0d7219 */ /* 0x184fe40000001203 */
[----:B------:R-:W-:-:S04]  /*44f0*/  SHF.R.U32.HI R0, RZ, R8, R3 ;  /* 0x00000008ff007219 */ /* 0x000fc80000011603 */
[----:B------:R-:W2:Y:S01]  /*4500*/  LDC R21, c[0x0][0x648] ;  /* 0x00019200ff157b82 */ /* 0x000ea20000000800 */
[-CC-:B----4-:R-:W-:Y:S02]  /*4510*/  SHF.R.U64 R15, R13, R11.reuse, R0.reuse ;  /* 0x0000000b0d0f7219 */ /* 0x190fe40000001200 */
[----:B------:R-:W-:-:S03]  /*4520*/  SHF.R.U32.HI R5, RZ, R11, R0 ;  /* 0x0000000bff057219 */ /* 0x000fc60000011600 */
[----:B------:R-:W-:Y:S02]  /*4530*/  IMAD.MOV.U32 R4, RZ, RZ, R15 ;  /* 0x000000ffff047224 */ /* 0x000fe400078e000f */
[----:B------:R-:W4:Y:S01]  /*4540*/  LDC R26, c[0x0][0x638] ;  /* 0x00018e00ff1a7b82 */ /* 0x000f220000000800 */
[----:B0-----:R-:W-:-:S07]  /*4550*/  IMAD R22, R9, R7, R12 ;  /* 0x0000000709167224 */ /* 0x001fce00078e020c */
[----:B------:R-:W0:Y:S08]  /*4560*/  LDC R27, c[0x0][0x610] ;  /* 0x00018400ff1b7b82 */ /* 0x000e300000000800 */
[----:B------:R-:W0:Y:S01]  /*4570*/  LDC R28, c[0x0][0x600] ;  /* 0x00018000ff1c7b82 */ /* 0x000e220000000800 */
[----:B-123--:R-:W-:Y:S05]  /*4580*/  @!P0 BRA `(.L_x_102) ;  /* 0x0000000000288947 */ /* 0x00efea0003800000 */
[----:B------:R-:W1:Y:S02]  /*4590*/  LDC R0, c[0x0][0x64c] ;  /* 0x00019300ff007b82 */ /* 0x000e640000000800 */
[----:B-1----:R-:W-:-:S05]  /*45a0*/  IADD3 R3, P0, R15, R0, RZ ;  /* 0x000000000f037210 */ /* 0x002fca0007f1e0ff */
        /* <DEDUP_REMOVED lines=8> */
.L_x_102:
[----:B------:R-:W-:Y:S01]  /*4630*/  ISETP.NE.AND P0, PT, R2, 0x1, PT ;  /* 0x000000010200780c */ /* 0x000fe20003f05270 */
[----:B------:R-:W-:Y:S01]  /*4640*/  IMAD.MOV R14, RZ, RZ, -R14 ;  /* 0x000000ffff0e7224 */ /* 0x000fe200078e0a0e */
[----:B------:R-:W-:Y:S02]  /*4650*/  SHF.R.U64 R0, R4, R21, R5 ;  /* 0x0000001504007219 */ /* 0x000fe40000001205 */
[----:B------:R-:W-:Y:S02]  /*4660*/  LOP3.LUT R3, R13, R68, RZ, 0xc0, !PT ;  /* 0x000000440d037212 */ /* 0x000fe400078ec0ff */
[----:B------:R-:W-:Y:S01]  /*4670*/  LOP3.LUT R5, R10, R67, RZ, 0xc0, !PT ;  /* 0x000000430a057212 */ /* 0x000fe200078ec0ff */
[----:B------:R-:W-:Y:S02]  /*4680*/  IMAD.MOV R4, RZ, RZ, -R0 ;  /* 0x000000ffff047224 */ /* 0x000fe400078e0a00 */
[----:B------:R-:W-:Y:S02]  /*4690*/  IMAD R3, R64, R0, R3 ;  /* 0x0000000040037224 */ /* 0x000fe400078e0203 */
[----:B----4-:R-:W-:-:S02]  /*46a0*/  IMAD R0, R4, R26, R15 ;  /* 0x0000001a04007224 */ /* 0x010fc400078e020f */
[----:B------:R-:W-:Y:S02]  /*46b0*/  @P0 IMAD R22, R20, R14, R19 ;  /* 0x0000000e14160224 */ /* 0x000fe400078e0213 */
[----:B------:R-:W-:Y:S02]  /*46c0*/  IMAD.MOV.U32 R4, RZ, RZ, 0x1 ;  /* 0x00000001ff047424 */ /* 0x000fe400078e00ff */
[----:B0-----:R-:W-:Y:S02]  /*46d0*/  IMAD R22, R3, R27, R22 ;  /* 0x0000001b03167224 */ /* 0x001fe400078e0216 */
[----:B------:R-:W-:Y:S01]  /*46e0*/  IMAD R3, R0, R28, R5 ;  /* 0x0000001c00037224 */ /* 0x000fe200078e0205 */
[----:B------:R-:W-:-:S04]  /*46f0*/  PRMT R0, R4, 0x7610, R0 ;  /* 0x0000761004007816 */ /* 0x000fc80000000000 */
[----:B------:R-:W-:Y:S02]  /*4700*/  SEL R19, R3, R22, !P0 ;  /* 0x0000001603137207 */ /* 0x000fe40004000000 */
[----:B------:R-:W-:-:S07]  /*4710*/  SEL R22, R22, R3, !P0 ;  /* 0x0000000316167207 */ /* 0x000fce0004000000 */
.L_x_100:
[----:B------:R-:W-:Y:S01]  /*4720*/  LOP3.LUT P0, RZ, R0, 0xff, RZ, 0xc0, !PT ;  /* 0x000000ff00ff7812 */ /* 0x000fe2000780c0ff */
[----:B------:R-:W-:Y:S01]  /*4730*/  USHF.R.U32.HI UR4, URZ, 0x3, UR39 ;  /* 0x000000033f047899 */ /* 0x000fe20008011627 */
[----:B------:R-:W-:-:S03]  /*4740*/  LOP3.LUT R72, R72, 0x1, RZ, 0x3c, !PT ;  /* 0x0000000148487812 */ /* 0x000fc600078e3cff */
[----:B------:R-:W-:-:S04]  /*4750*/  UIMAD.WIDE.U32 UR4, UR4, 0x24924925, URZ ;  /* 0x24924925040478a5 */ /* 0x000fc8000f8e003f */
[----:B------:R-:W-:-:S04]  /*4760*/  UIMAD UR39, UR5, -0x38, UR39 ;  /* 0xffffffc8052778a4 */ /* 0x000fc8000f8e0227 */
[----:B------:R-:W-:Y:S08]  /*4770*/  @P0 BRA `(.L_x_103) ;  /* 0xffffffd400300947 */ /* 0x000ff0000383ffff */
[----:B------:R-:W-:Y:S05]  /*4780*/  EXIT ;  /* 0x000000000000794d */ /* 0x000fea0003800000 */
.L_x_14:
[----:B------:R-:W-:-:S08]  /*4790*/  ISETP.NE.AND P0, PT, R14, RZ, PT ;  /* 0x000000ff0e00720c */ /* 0x000fd00003f05270 */
[----:B0-----:R-:W0:-:S00]  /*47a0*/  USETMAXREG.DEALLOC.CTAPOOL 0x28 ;  /* 0x00000028000079c8 */ /* 0x001e0000080e0500 */
[----:B------:R-:W-:Y:S05]  /*47b0*/  @P0 EXIT ;  /* 0x000000000000094d */ /* 0x000fea0003800000 */
[----:B0-----:R-:W-:Y:S01]  /*47c0*/  LOP3.LUT P0, RZ, R3, 0xff, RZ, 0xc0, !PT ;  /* 0x000000ff03ff7812 */ /* 0x001fe2000780c0ff */
[----:B------:R-:W-:Y:S02]  /*47d0*/  IMAD.MOV.U32 R3, RZ, RZ, 0x1 ;  /* 0x00000001ff037424 */ /* 0x000fe400078e00ff */
[----:B------:R-:W-:-:S10]  /*47e0*/  IMAD.MOV.U32 R8, RZ, RZ, RZ ;  /* 0x000000ffff087224 */ /* 0x000fd400078e00ff */
[----:B------:R-:W-:Y:S05]  /*47f0*/  @!P0 BRA `(.L_x_104) ;  /* 0x0000000c00048947 */ /* 0x000fea0003800000 */
[----:B------:R-:W-:Y:S01]  /*4800*/  LOP3.LUT P0, RZ, R4, 0x1f, RZ, 0xc0, !PT ;  /* 0x0000001f04ff7812 */ /* 0x000fe2000780c0ff */
[----:B------:R-:W-:Y:S01]  /*4810*/  ULDC UR5, c[0x0][0x658] ;  /* 0x0001960000057ab9 */ /* 0x000fe20000000800 */
[----:B------:R-:W-:Y:S01]  /*4820*/  UMOV UR6, 0xffffffff ;  /* 0xffffffff00067882 */ /* 0x000fe20000000000 */
[----:B------:R-:W-:Y:S01]  /*4830*/  BSSY B0, `(.L_x_104) ;  /* 0x00000bd000007945 */ /* 0x000fe20003800000 */
[----:B------:R-:W-:Y:S01]  /*4840*/  USHF.L.U32 UR6, UR6, UR5, URZ ;  /* 0x0000000506067299 */ /* 0x000fe2000800063f */
[C---:B------:R-:W-:Y:S01]  /*4850*/  ISETP.NE.AND P2, PT, R5.reuse, RZ, PT ;  /* 0x000000ff0500720c */ /* 0x040fe20003f45270 */
[----:B------:R-:W-:Y:S01]  /*4860*/  IMAD.MOV.U32 R10, RZ, RZ, 0x1 ;  /* 0x00000001ff0a7424 */ /* 0x000fe200078e00ff */
[----:B------:R-:W-:Y:S01]  /*4870*/  ISETP.NE.OR P0, PT, R5, RZ, !P0 ;  /* 0x000000ff0500720c */ /* 0x000fe20004705670 */
[----:B------:R-:W-:Y:S01]  /*4880*/  IMAD.MOV.U32 R3, RZ, RZ, 0x1 ;  /* 0x00000001ff037424 */ /* 0x000fe200078e00ff */
[----:B------:R-:W-:Y:S01]  /*4890*/  LOP3.LUT R9, R23, 0x2, RZ, 0xfc, !PT ;  /* 0x0000000217097812 */ /* 0x000fe200078efcff */
[----:B------:R-:W-:Y:S01]  /*48a0*/  IMAD.MOV.U32 R8, RZ, RZ, RZ ;  /* 0x000000ffff087224 */ /* 0x000fe200078e00ff */
[----:B------:R-:W-:Y:S01]  /*48b0*/  ULDC UR4, c[0x0][0x600] ;  /* 0x0001800000047ab9 */ /* 0x000fe20000000800 */
[----:B------:R-:W-:Y:S01]  /*48c0*/  UMOV UR7, 0x1 ;  /* 0x0000000100077882 */ /* 0x000fe20000000000 */
[----:B------:R-:W-:-:S02]  /*48d0*/  UIADD3 UR19, UR40, 0x1, URZ ;  /* 0x0000000128137890 */ /* 0x000fc4000fffe03f */
[----:B------:R-:W-:Y:S02]  /*48e0*/  UIADD3 UR15, UR4, -0x1, URZ ;  /* 0xffffffff040f7890 */ /* 0x000fe4000fffe03f */
[----:B------:R-:W-:Y:S02]  /*48f0*/  USHF.L.U32 UR17, UR7, UR5, URZ ;  /* 0x0000000507117299 */ /* 0x000fe4000800063f */
[----:B------:R-:W-:Y:S01]  /*4900*/  ULOP3.LUT UR16, URZ, UR6, URZ, 0x33, !UPT ;  /* 0x000000063f107292 */ /* 0x000fe2000f8e333f */
[----:B------:R-:W-:-:S11]  /*4910*/  ULDC.64 UR20, c[0x0][0x198] ;  /* 0x0000660000147ab9 */ /* 0x000fd60000000a00 */
.L_x_116:
[----:B------:R-:W-:-:S03]  /*4920*/  UMOV UR4, 0xffffffff ;  /* 0xffffffff00047882 */ /* 0x000fc60000000000 */
[----:B------:R-:W-:Y:S05]  /*4930*/  BRA.DIV UR4, `(.L_x_105) ;  /* 0x0000002e04207947 */ /* 0x000fea000b800000 */
[----:B------:R-:W-:-:S13]  /*4940*/  ELECT P6, URZ, PT ;  /* 0x00000000003f782f */ /* 0x000fda00038c0000 */
.L_x_181:
[----:B------:R-:W0:Y:S01]  /*4950*/  LDC R4, c[0x0][0x28c] ;  /* 0x0000a300ff047b82 */ /* 0x000e220000000800 */
[----:B------:R-:W-:Y:S01]  /*4960*/  BSSY B1, `(.L_x_106) ;  /* 0x0000035000017945 */ /* 0x000fe20003800000 */
[----:B0-----:R-:W-:-:S13]  /*4970*/  ISETP.LT.OR P6, PT, R4, 0x1, !P6 ;  /* 0x000000010400780c */ /* 0x001fda00077c1670 */
[----:B------:R-:W-:Y:S05]  /*4980*/  @P6 BRA `(.L_x_107) ;  /* 0x0000000000c86947 */ /* 0x000fea0003800000 */
[----:B------:R-:W-:Y:S02]  /*4990*/  IMAD.SHL.U32 R19, R19, 0x40, RZ ;  /* 0x0000004013137824 */ /* 0x000fe400078e00ff */
[----:B------:R-:W-:Y:S02]  /*49a0*/  IMAD.SHL.U32 R22, R22, 0x40, RZ ;  /* 0x0000004016167824 */ /* 0x000fe400078e00ff */
[----:B------:R-:W-:Y:S02]  /*49b0*/  IMAD.MOV.U32 R13, RZ, RZ, RZ ;  /* 0x000000ffff0d7224 */ /* 0x000fe400078e00ff */
[----:B------:R-:W-:Y:S02]  /*49c0*/  IMAD.U32 R14, RZ, RZ, UR19 ;  /* 0x00000013ff0e7e24 */ /* 0x000fe4000f8e00ff */
[----:B------:R-:W-:Y:S02]  /*49d0*/  IMAD.MOV.U32 R4, RZ, RZ, R3 ;  /* 0x000000ffff047224 */ /* 0x000fe400078e0003 */
[----:B------:R-:W-:-:S07]  /*49e0*/  IMAD.MOV.U32 R5, RZ, RZ, R8 ;  /* 0x000000ffff057224 */ /* 0x000fce00078e0008 */
.L_x_111:
[----:B------:R-:W0:Y:S01]  /*49f0*/  S2R R7, SR_CgaCtaId ;  /* 0x0000000000077919 */ /* 0x000e220000008800 */
[----:B------:R-:W-:-:S04]  /*4a00*/  MOV R6, 0x400 ;  /* 0x0000040000067802 */ /* 0x000fc80000000f00 */
[----:B0-----:R-:W-:Y:S02]  /*4a10*/  LEA R12, R7, R6, 0x18 ;  /* 0x00000006070c7211 */ /* 0x001fe400078ec0ff */
[----:B------:R-:W-:Y:S01]  /*4a20*/  SHF.L.U32 R6, R4, 0x1f, RZ ;  /* 0x0000001f04067819 */ /* 0x000fe200000006ff */
[----:B------:R-:W0:Y:S02]  /*4a30*/  @!P2 LDC R7, c[0x0][0x500] ;  /* 0x00014000ff07ab82 */ /* 0x000e240000000800 */
[----:B------:R-:W-:-:S04]  /*4a40*/  IMAD R11, R5, 0x8, R12 ;  /* 0x00000008050b7824 */ /* 0x000fc800078e020c */
[----:B------:R-:W1:Y:S02]  /*4a50*/  SYNCS.PHASECHK.TRANS64.TRYWAIT P1, [R11+URZ+0x1c0], R6 ;  /* 0x0001c0060b0075a7 */ /* 0x000e64000802017f */
[----:B-1----:R-:W-:Y:S05]  /*4a60*/  @!P1 BRA `(.L_x_108) ;  /* 0x0000002800f49947 */ /* 0x002fea0003800000 */
.L_x_182:
[----:B-1----:R-:W-:Y:S01]  /*4a70*/  PRMT R6, R9, 0x9910, RZ ;  /* 0x0000991009067816 */ /* 0x002fe200000000ff */
[----:B0-----:R0:W-:Y:S03]  /*4a80*/  @!P2 SYNCS.ARRIVE.TRANS64 RZ, [R11+URZ], R7 ;  /* 0x000000070bffa9a7 */ /* 0x0011e6000800003f */
[----:B------:R-:W-:-:S13]  /*4a90*/  ISETP.NE.AND P1, PT, R6, 0x2, PT ;  /* 0x000000020600780c */ /* 0x000fda0003f25270 */
[----:B0-----:R-:W-:Y:S05]  /*4aa0*/  @P1 BRA `(.L_x_109) ;  /* 0x0000000000041947 */ /* 0x001fea0003800000 */
[----:B------:R-:W-:Y:S01]  /*4ab0*/  BPT.TRAP 0x1 ;  /* 0x000000040000795c */ /* 0x000fe20000300000 */
.L_x_109:
[----:B------:R-:W-:Y:S05]  /*4ac0*/  @P0 BRA `(.L_x_110) ;  /* 0x0000000000040947 */ /* 0x000fea0003800000 */
[----:B------:R-:W-:Y:S01]  /*4ad0*/  BPT.TRAP 0x1 ;  /* 0x000000040000795c */ /* 0x000fe20000300000 */
.L_x_110:
[----:B------:R-:W-:Y:S01]  /*4ae0*/  IMAD R12, R5, 0x800, R12 ;  /* 0x00000800050c7824 */ /* 0x000fe200078e020c */
[----:B------:R-:W-:Y:S01]  /*4af0*/  R2UR UR9, R11 ;  /* 0x000000000b0972ca */ /* 0x000fe200000e0000 */
[----:B------:R-:W-:Y:S01]  /*4b00*/  VIADD R14, R14, 0xffffffff ;  /* 0xffffffff0e0e7836 */ /* 0x000fe20000000000 */
[----:B------:R-:W-:Y:S01]  /*4b10*/  UIADD3 UR4, UP0, UR20, 0xf0, URZ ;  /* 0x000000f014047890 */ /* 0x000fe2000ff1e03f */
[----:B------:R-:W-:Y:S01]  /*4b20*/  R2UR UR11, R22 ;  /* 0x00000000160b72ca */ /* 0x000fe200000e0000 */
[----:B------:R-:W-:Y:S01]  /*4b30*/  UIADD3 UR22, UP1, UR20, 0x1f0, URZ ;  /* 0x000001f014167890 */ /* 0x000fe2000ff3e03f */
[----:B------:R-:W-:Y:S01]  /*4b40*/  R2UR UR8, R12 ;  /* 0x000000000c0872ca */ /* 0x000fe200000e0000 */
[----:B------:R-:W-:Y:S01]  /*4b50*/  UIADD3.X UR5, URZ, UR21, URZ, UP0, !UPT ;  /* 0x000000153f057290 */ /* 0x000fe200087fe43f */
[----:B------:R-:W-:Y:S01]  /*4b60*/  R2UR UR10, R13 ;  /* 0x000000000d0a72ca */ /* 0x000fe200000e0000 */
[----:B------:R-:W-:Y:S01]  /*4b70*/  VIADD R5, R5, 0x1 ;  /* 0x0000000105057836 */ /* 0x000fe20000000000 */
[----:B------:R-:W-:Y:S01]  /*4b80*/  R2UR UR12, R18 ;  /* 0x00000000120c72ca */ /* 0x000fe200000e0000 */
[----:B------:R-:W-:Y:S01]  /*4b90*/  UIADD3.X UR23, URZ, UR21, URZ, UP1, !UPT ;  /* 0x000000153f177290 */ /* 0x000fe20008ffe43f */
[----:B------:R-:W-:Y:S01]  /*4ba0*/  R2UR UR18, R19 ;  /* 0x00000000131272ca */ /* 0x000fe200000e0000 */
[----:B------:R-:W-:Y:S01]  /*4bb0*/  UMOV UR6, 0x0 ;  /* 0x0000000000067882 */ /* 0x000fe20000000000 */
[----:B------:R-:W-:Y:S01]  /*4bc0*/  ISETP.GT.AND P3, PT, R14, 0x1, PT ;  /* 0x000000010e00780c */ /* 0x000fe20003f64270 */
[----:B------:R-:W-:Y:S01]  /*4bd0*/  UMOV UR7, 0x10000000 ;  /* 0x1000000000077882 */ /* 0x000fe20000000000 */
[----:B------:R-:W-:Y:S01]  /*4be0*/  ISETP.NE.AND P1, PT, R5, 0x38, PT ;  /* 0x000000380500780c */ /* 0x000fe20003f25270 */
[----:B------:R-:W-:-:S02]  /*4bf0*/  VIADD R13, R13, 0x20 ;  /* 0x000000200d0d7836 */ /* 0x000fc40000000000 */
[----:B------:R-:W-:Y:S01]  /*4c00*/  UIADD3 UR13, UR8, 0x480, URZ ;  /* 0x00000480080d7890 */ /* 0x000fe2000fffe03f */
[----:B------:R-:W-:Y:S01]  /*4c10*/  SEL R7, RZ, 0x1, P1 ;  /* 0x00000001ff077807 */ /* 0x000fe20000800000 */
[----:B------:R-:W-:Y:S01]  /*4c20*/  UIADD3 UR14, UR8, 0x1c480, URZ ;  /* 0x0001c480080e7890 */ /* 0x000fe2000fffe03f */
[----:B------:R-:W-:Y:S02]  /*4c30*/  SEL R5, R5, RZ, P1 ;  /* 0x000000ff05057207 */ /* 0x000fe40000800000 */
[----:B------:R-:W-:Y:S02]  /*4c40*/  LOP3.LUT R4, R4, R7, RZ, 0x3c, !PT ;  /* 0x0000000704047212 */ /* 0x000fe400078e3cff */
[----:B------:R-:W-:Y:S02]  /*4c50*/  UMOV UR8, UR13 ;  /* 0x0000000d00087c82 */ /* 0x000fe40008000000 */
[----:B------:R0:W-:Y:S02]  /*4c60*/  UTMALDG.3D [UR8], [UR4], desc[UR6] ;  /* 0x00000608040075b4 */ /* 0x0001e40008011000 */
[----:B0-----:R-:W-:Y:S01]  /*4c70*/  UMOV UR8, UR14 ;  /* 0x0000000e00087c82 */ /* 0x001fe20008000000 */
[----:B------:R-:W-:-:S02]  /*4c80*/  UMOV UR11, UR18 ;  /* 0x00000012000b7c82 */ /* 0x000fc40008000000 */
[----:B------:R0:W-:Y:S02]  /*4c90*/  UTMALDG.3D [UR8], [UR22], desc[UR6] ;  /* 0x00000608160075b4 */ /* 0x0001e40008011000 */
[----:B0-----:R-:W-:Y:S05]  /*4ca0*/  @P3 BRA `(.L_x_111) ;  /* 0xfffffffc00503947 */ /* 0x001fea000383ffff */
.L_x_107:
[----:B------:R-:W-:Y:S05]  /*4cb0*/  BSYNC B1 ;  /* 0x0000000000017941 */ /* 0x000fea0003800000 */
.L_x_106:
[----:B------:R-:W2:Y:S01]  /*4cc0*/  LDL.64 R20, [R1] ;  /* 0x0000000001147983 */ /* 0x000ea20000100a00 */
[----:B------:R-:W-:Y:S01]  /*4cd0*/  LOP3.LUT P4, RZ, R10, 0xff, RZ, 0xc0, !PT ;  /* 0x000000ff0aff7812 */ /* 0x000fe2000788c0ff */
[----:B------:R-:W-:Y:S01]  /*4ce0*/  VIADD R7, R8, UR40 ;  /* 0x0000002808077c36 */ /* 0x000fe20008000000 */
[----:B------:R-:W-:Y:S01]  /*4cf0*/  ULDC.64 UR4, c[0x0][0x650] ;  /* 0x0001940000047ab9 */ /* 0x000fe20000000a00 */
[----:B------:R-:W-:Y:S01]  /*4d00*/  IMAD.U32 R6, RZ, RZ, UR40 ;  /* 0x00000028ff067e24 */ /* 0x000fe2000f8e00ff */
[----:B------:R-:W-:Y:S01]  /*4d10*/  UISETP.GE.U32.AND UP0, UPT, UR40, 0x38, UPT ;  /* 0x000000382800788c */ /* 0x000fe2000bf06070 */
[----:B------:R-:W-:Y:S01]  /*4d20*/  BSSY B1, `(.L_x_112) ;  /* 0x000006b000017945 */ /* 0x000fe20003800000 */
[----:B------:R-:W-:Y:S01]  /*4d30*/  ISETP.GT.U32.AND P1, PT, R7, 0x37, PT ;  /* 0x000000370700780c */ /* 0x000fe20003f24070 */
[----:B------:R-:W-:Y:S01]  /*4d40*/  IMAD.MOV.U32 R22, RZ, RZ, -0x1 ;  /* 0xffffffffff167424 */ /* 0x000fe200078e00ff */
[----:B------:R-:W-:Y:S01]  /*4d50*/  PRMT R10, RZ, 0x7610, R10 ;  /* 0x00007610ff0a7816 */ /* 0x000fe2000000000a */
[----:B------:R-:W-:Y:S01]  /*4d60*/  IMAD.MOV.U32 R19, RZ, RZ, -0x1 ;  /* 0xffffffffff137424 */ /* 0x000fe200078e00ff */
[----:B------:R-:W-:Y:S01]  /*4d70*/  ISETP.LT.U32.AND P1, PT, R6, 0x38, P1 ;  /* 0x000000380600780c */ /* 0x000fe20000f21070 */
[----:B------:R-:W-:Y:S01]  /*4d80*/  IMAD.MOV.U32 R18, RZ, RZ, -0x1 ;  /* 0xffffffffff127424 */ /* 0x000fe200078e00ff */
[----:B------:R-:W-:Y:S01]  /*4d90*/  PLOP3.LUT P3, PT, PT, PT, UP0, 0x80, 0x0 ;  /* 0x000000000000781c */ /* 0x000fe20003f6f008 */
[----:B------:R-:W0:Y:S01]  /*4da0*/  @P4 S2R R5, SR_CgaCtaId ;  /* 0x0000000000054919 */ /* 0x000e220000008800 */
[----:B------:R-:W-:-:S02]  /*4db0*/  @P4 MOV R4, 0x400 ;  /* 0x0000040000044802 */ /* 0x000fc40000000f00 */
[----:B------:R-:W-:-:S04]  /*4dc0*/  SEL R6, RZ, 0x1, !P1 ;  /* 0x00000001ff067807 */ /* 0x000fc80004800000 */
[----:B------:R-:W-:Y:S02]  /*4dd0*/  LOP3.LUT R3, R3, R6, RZ, 0x3c, !PT ;  /* 0x0000000603037212 */ /* 0x000fe400078e3cff */
[----:B0-----:R-:W-:-:S04]  /*4de0*/  @P4 LEA R4, R5, R4, 0x18 ;  /* 0x0000000405044211 */ /* 0x001fc800078ec0ff */
[----:B------:R0:W-:Y:S02]  /*4df0*/  @P4 SYNCS.ARRIVE.TRANS64.A1T0 RZ, [R4+URZ+0x3b8], RZ ;  /* 0x0003b8ff04ff49a7 */ /* 0x0001e4000810003f */
[----:B0-----:R-:W-:-:S05]  /*4e00*/  SHF.R.U32.HI R4, RZ, 0x3, R7 ;  /* 0x00000003ff047819 */ /* 0x001fca0000011607 */
[----:B------:R-:W-:-:S04]  /*4e10*/  IMAD.WIDE.U32 R4, R4, 0x24924925, RZ ;  /* 0x2492492504047825 */ /* 0x000fc800078e00ff */
[----:B------:R-:W-:Y:S01]  /*4e20*/  IMAD R8, R5, -0x38, R7 ;  /* 0xffffffc805087824 */ /* 0x000fe200078e0207 */
[----:B------:R-:W-:Y:S02]  /*4e30*/  @P3 LOP3.LUT R3, R3, 0x1, R5, 0x78, !PT ;  /* 0x0000000103033812 */ /* 0x000fe400078e7805 */
[----:B------:R-:W-:Y:S02]  /*4e40*/  PRMT R4, RZ, 0x7610, R4 ;  /* 0x00007610ff047816 */ /* 0x000fe40000000004 */
[----:B--2---:R-:W-:-:S04]  /*4e50*/  IADD3 R16, P4, R16, R20, RZ ;  /* 0x0000001410107210 */ /* 0x004fc80007f9e0ff */
[----:B------:R-:W-:Y:S01]  /*4e60*/  ISETP.GE.U32.AND P1, PT, R16, UR4, PT ;  /* 0x0000000410007c0c */ /* 0x000fe2000bf26070 */
[----:B------:R-:W-:-:S05]  /*4e70*/  IMAD.X R17, R17, 0x1, R0, P4 ;  /* 0x0000000111117824 */ /* 0x000fca00020e0600 */
[----:B------:R-:W-:-:S13]  /*4e80*/  ISETP.GE.U32.AND.EX P1, PT, R17, UR5, PT, P1 ;  /* 0x0000000511007c0c */ /* 0x000fda000bf26110 */
[----:B------:R-:W-:Y:S05]  /*4e90*/  @P1 BRA `(.L_x_113) ;  /* 0x00000004004c1947 */ /* 0x000fea0003800000 */
[----:B------:R-:W0:Y:S01]  /*4ea0*/  S2R R12, SR_CTAID.X ;  /* 0x00000000000c7919 */ /* 0x000e220000002500 */
[----:B------:R-:W-:Y:S01]  /*4eb0*/  ULDC.64 UR4, c[0x0][0x628] ;  /* 0x00018a0000047ab9 */ /* 0x000fe20000000a00 */
[----:B------:R-:W1:Y:S01]  /*4ec0*/  LDC R13, c[0x0][0x144] ;  /* 0x00005100ff0d7b82 */ /* 0x000e620000000800 */
[----:B------:R-:W-:Y:S01]  /*4ed0*/  ISETP.NE.U32.AND P1, PT, RZ, UR4, PT ;  /* 0x00000004ff007c0c */ /* 0x000fe2000bf25070 */
[----:B------:R-:W2:Y:S01]  /*4ee0*/  S2R R11, SR_CTAID.Y ;  /* 0x00000000000b7919 */ /* 0x000ea20000002600 */
[----:B------:R-:W-:Y:S01]  /*4ef0*/  ULDC UR6, c[0x0][0x150] ;  /* 0x0000540000067ab9 */ /* 0x000fe20000000800 */
[----:B------:R-:W-:Y:S01]  /*4f00*/  ULDC UR7, c[0x0][0x630] ;  /* 0x00018c0000077ab9 */ /* 0x000fe20000000800 */
[----:B------:R-:W-:Y:S01]  /*4f10*/  ISETP.NE.AND.EX P1, PT, RZ, UR5, PT, P1 ;  /* 0x00000005ff007c0c */ /* 0x000fe2000bf25310 */
[----:B------:R-:W-:Y:S01]  /*4f20*/  IMAD.MOV.U32 R4, RZ, RZ, R16 ;  /* 0x000000ffff047224 */ /* 0x000fe200078e0010 */
[----:B0-----:R-:W-:-:S05]  /*4f30*/  I2FP.F32.U32 R5, R12 ;  /* 0x0000000c00057245 */ /* 0x001fca0000201000 */
[----:B------:R-:W-:Y:S01]  /*4f40*/  FMUL R14, R5, UR6 ;  /* 0x00000006050e7c20 */ /* 0x000fe20008400000 */
[----:B------:R-:W-:-:S05]  /*4f50*/  IMAD.MOV.U32 R5, RZ, RZ, R17 ;  /* 0x000000ffff057224 */ /* 0x000fca00078e0011 */
[----:B--2---:R-:W-:Y:S05]  /*4f60*/  @!P1 BRA `(.L_x_114) ;  /* 0x0000000000289947 */ /* 0x004fea0003800000 */
[----:B------:R-:W-:Y:S02]  /*4f70*/  ULDC UR6, c[0x0][0x634] ;  /* 0x00018d0000067ab9 */ /* 0x000fe40000000800 */
[----:B------:R-:W-:-:S05]  /*4f80*/  IADD3 R5, P1, R16, UR6, RZ ;  /* 0x0000000610057c10 */ /* 0x000fca000ff3e0ff */
[----:B------:R-:W-:-:S04]  /*4f90*/  IMAD.X R15, RZ, RZ, R17, P1 ;  /* 0x000000ffff0f7224 */ /* 0x000fc800008e0611 */
[----:B------:R-:W-:-:S04]  /*4fa0*/  IMAD.WIDE.U32 R6, R15, UR4, RZ ;  /* 0x000000040f067c25 */ /* 0x000fc8000f8e00ff */
[----:B------:R-:W-:-:S04]  /*4fb0*/  IMAD.WIDE.U32 R6, P1, R5, UR5, R6 ;  /* 0x0000000505067c25 */ /* 0x000fc8000f820006 */
[----:B------:R-:W-:-:S04]  /*4fc0*/  IMAD.WIDE.U32 R4, R5, UR4, RZ ;  /* 0x0000000405047c25 */ /* 0x000fc8000f8e00ff */
[----:B------:R-:W-:Y:S01]  /*4fd0*/  IMAD.MOV.U32 R4, RZ, RZ, R7 ;  /* 0x000000ffff047224 */ /* 0x000fe200078e0007 */
[----:B------:R-:W-:Y:S01]  /*4fe0*/  IADD3 RZ, P3, R5, R6, RZ ;  /* 0x0000000605ff7210 */ /* 0x000fe20007f7e0ff */
[----:B------:R-:W-:-:S04]  /*4ff0*/  IMAD.X R5, RZ, RZ, RZ, P1 ;  /* 0x000000ffff057224 */ /* 0x000fc800008e06ff */
[----:B------:R-:W-:-:S08]  /*5000*/  IMAD.WIDE.U32.X R4, R15, UR5, R4, P3 ;  /* 0x000000050f047c25 */ /* 0x000fd000098e0404 */
.L_x_114:
[--C-:B------:R-:W-:Y:S01]  /*5010*/  SHF.R.U64 R18, R4, UR7, R5.reuse ;  /* 0x0000000704127c19 */ /* 0x100fe20008001205 */
[----:B------:R-:W0:Y:S01]  /*5020*/  F2I.U32.TRUNC.NTZ R14, R14 ;  /* 0x0000000e000e7305 */ /* 0x000e22000020f000 */
[----:B------:R-:W-:Y:S01]  /*5030*/  SHF.R.U32.HI R4, RZ, UR7, R5 ;  /* 0x00000007ff047c19 */ /* 0x000fe20008011605 */
[----:B------:R-:W-:Y:S01]  /*5040*/  ULDC.64 UR4, c[0x0][0x620] ;  /* 0x0001880000047ab9 */ /* 0x000fe20000000a00 */
[----:B------:R-:W-:Y:S01]  /*5050*/  IADD3 R7, P1, RZ, -R18, RZ ;  /* 0x80000012ff077210 */ /* 0x000fe20007f3e0ff */
[----:B------:R-:W-:Y:S01]  /*5060*/  ULDC.64 UR6, c[0x0][0x640] ;  /* 0x0001900000067ab9 */ /* 0x000fe20000000a00 */
[----:B------:R-:W2:Y:S03]  /*5070*/  LDC R20, c[0x0][0x148] ;  /* 0x00005200ff147b82 */ /* 0x000ea60000000800 */
[----:B------:R-:W-:Y:S01]  /*5080*/  IMAD.X R4, RZ, RZ, ~R4, P1 ;  /* 0x000000ffff047224 */ /* 0x000fe200008e0e04 */
[----:B------:R-:W-:-:S03]  /*5090*/  ISETP.NE.U32.AND P1, PT, RZ, UR6, PT ;  /* 0x00000006ff007c0c */ /* 0x000fc6000bf25070 */
[----:B------:R-:W-:Y:S01]  /*50a0*/  IMAD R6, R4, UR4, RZ ;  /* 0x0000000404067c24 */ /* 0x000fe2000f8e02ff */
[----:B------:R-:W-:Y:S01]  /*50b0*/  ISETP.NE.AND.EX P1, PT, RZ, UR7, PT, P1 ;  /* 0x00000007ff007c0c */ /* 0x000fe2000bf25310 */
[----:B------:R-:W-:Y:S01]  /*50c0*/  IMAD.WIDE.U32 R4, R7, UR4, R16 ;  /* 0x0000000407047c25 */ /* 0x000fe2000f8e0010 */
[----:B------:R-:W-:-:S03]  /*50d0*/  ULDC UR4, c[0x0][0x618] ;  /* 0x0001860000047ab9 */ /* 0x000fc60000000800 */
[----:B------:R-:W-:Y:S01]  /*50e0*/  IMAD R7, R7, UR5, R6 ;  /* 0x0000000507077c24 */ /* 0x000fe2000f8e0206 */
[----:B------:R-:W-:Y:S01]  /*50f0*/  ULDC UR5, c[0x0][0x154] ;  /* 0x0000550000057ab9 */ /* 0x000fe20000000800 */
[----:B0-----:R-:W-:Y:S02]  /*5100*/  IMAD.MOV R6, RZ, RZ, -R14 ;  /* 0x000000ffff067224 */ /* 0x001fe400078e0a0e */
[----:B------:R-:W-:Y:S02]  /*5110*/  IMAD.IADD R5, R5, 0x1, R7 ;  /* 0x0000000105057824 */ /* 0x000fe400078e0207 */
[----:B-1----:R-:W-:Y:S01]  /*5120*/  IMAD R12, R13, R6, R12 ;  /* 0x000000060d0c7224 */ /* 0x002fe200078e020c */
[----:B------:R-:W-:Y:S02]  /*5130*/  I2FP.F32.U32 R6, R11 ;  /* 0x0000000b00067245 */ /* 0x000fe40000201000 */
[--C-:B------:R-:W-:Y:S02]  /*5140*/  SHF.R.U64 R13, R4, UR4, R5.reuse ;  /* 0x00000004040d7c19 */ /* 0x100fe40008001205 */
[----:B------:R-:W-:Y:S01]  /*5150*/  SHF.R.U32.HI R4, RZ, UR4, R5 ;  /* 0x00000004ff047c19 */ /* 0x000fe20008011605 */
[----:B------:R-:W-:Y:S01]  /*5160*/  FMUL R6, R6, UR5 ;  /* 0x0000000506067c20 */ /* 0x000fe20008400000 */
[----:B------:R-:W-:-:S02]  /*5170*/  ULDC UR4, c[0x0][0x608] ;  /* 0x0001820000047ab9 */ /* 0x000fc40000000800 */
[--C-:B------:R-:W-:Y:S01]  /*5180*/  SHF.R.U64 R15, R13, UR4, R4.reuse ;  /* 0x000000040d0f7c19 */ /* 0x100fe20008001204 */
[----:B------:R0:W1:Y:S01]  /*5190*/  F2I.U32.TRUNC.NTZ R21, R6 ;  /* 0x0000000600157305 */ /* 0x000062000020f000 */
[----:B------:R-:W-:Y:S01]  /*51a0*/  SHF.R.U32.HI R4, RZ, UR4, R4 ;  /* 0x00000004ff047c19 */ /* 0x000fe20008011604 */
[----:B------:R-:W-:-:S03]  /*51b0*/  ULDC UR4, c[0x0][0x658] ;  /* 0x0001960000047ab9 */ /* 0x000fc60000000800 */
[--C-:B------:R-:W-:Y:S02]  /*51c0*/  SHF.R.U64 R14, R15, UR4, R4.reuse ;  /* 0x000000040f0e7c19 */ /* 0x100fe40008001204 */
[----:B------:R-:W-:-:S03]  /*51d0*/  SHF.R.U32.HI R19, RZ, UR4, R4 ;  /* 0x00000004ff137c19 */ /* 0x000fc60008011604 */
[----:B------:R-:W-:Y:S02]  /*51e0*/  IMAD.MOV.U32 R4, RZ, RZ, R14 ;  /* 0x000000ffff047224 */ /* 0x000fe400078e000e */
[----:B------:R-:W-:Y:S01]  /*51f0*/  IMAD.MOV.U32 R5, RZ, RZ, R19 ;  /* 0x000000ffff057224 */ /* 0x000fe200078e0013 */
[----:B0-----:R-:W-:Y:S06]  /*5200*/  @!P1 BRA `(.L_x_115) ;  /* 0x0000000000289947 */ /* 0x001fec0003800000 */
        /* <DEDUP_REMOVED lines=10> */
.L_x_115:
[----:B------:R-:W-:Y:S01]  /*52b0*/  ISETP.NE.AND P1, PT, R2, 0x1, PT ;  /* 0x000000010200780c */ /* 0x000fe20003f25270 */
[----:B------:R-:W-:Y:S01]  /*52c0*/  ULDC UR4, c[0x0][0x648] ;  /* 0x0001920000047ab9 */ /* 0x000fe20000000800 */
[----:B------:R-:W-:Y:S01]  /*52d0*/  LOP3.LUT R15, R15, UR16, RZ, 0xc0, !PT ;  /* 0x000000100f0f7c12 */ /* 0x000fe2000f8ec0ff */
[----:B-1----:R-:W-:Y:S01]  /*52e0*/  IMAD.MOV R21, RZ, RZ, -R21 ;  /* 0x000000ffff157224 */ /* 0x002fe200078e0a15 */
[----:B------:R-:W-:Y:S01]  /*52f0*/  SHF.R.U64 R4, R4, UR4, R5 ;  /* 0x0000000404047c19 */ /* 0x000fe20008001205 */
[----:B------:R-:W-:Y:S01]  /*5300*/  ULDC UR4, c[0x0][0x638] ;  /* 0x00018e0000047ab9 */ /* 0x000fe20000000800 */
[----:B------:R-:W-:Y:S01]  /*5310*/  LOP3.LUT R13, R13, UR15, RZ, 0xc0, !PT ;  /* 0x0000000f0d0d7c12 */ /* 0x000fe2000f8ec0ff */
[----:B------:R-:W-:Y:S02]  /*5320*/  ULDC UR5, c[0x0][0x610] ;  /* 0x0001840000057ab9 */ /* 0x000fe40000000800 */
[----:B------:R-:W-:Y:S02]  /*5330*/  IMAD.MOV R5, RZ, RZ, -R4 ;  /* 0x000000ffff057224 */ /* 0x000fe400078e0a04 */
[----:B------:R-:W-:-:S02]  /*5340*/  IMAD R15, R4, UR17, R15 ;  /* 0x00000011040f7c24 */ /* 0x000fc4000f8e020f */
[----:B--2---:R-:W-:Y:S02]  /*5350*/  @P1 IMAD R12, R20, R21, R11 ;  /* 0x00000015140c1224 */ /* 0x004fe400078e020b */
[----:B------:R-:W-:Y:S01]  /*5360*/  IMAD R14, R5, UR4, R14 ;  /* 0x00000004050e7c24 */ /* 0x000fe2000f8e020e */
[----:B------:R-:W-:Y:S01]  /*5370*/  ULDC UR4, c[0x0][0x600] ;  /* 0x0001800000047ab9 */ /* 0x000fe20000000800 */
[----:B------:R-:W-:Y:S02]  /*5380*/  IMAD R12, R15, UR5, R12 ;  /* 0x000000050f0c7c24 */ /* 0x000fe4000f8e020c */
[----:B------:R-:W-:Y:S02]  /*5390*/  IMAD R5, R14, UR4, R13 ;  /* 0x000000040e057c24 */ /* 0x000fe4000f8e020d */
[----:B------:R-:W-:-:S03]  /*53a0*/  IMAD.MOV.U32 R4, RZ, RZ, 0x1 ;  /* 0x00000001ff047424 */ /* 0x000fc600078e00ff */
[----:B------:R-:W-:Y:S02]  /*53b0*/  SEL R19, R5, R12, !P1 ;  /* 0x0000000c05137207 */ /* 0x000fe40004800000 */
[----:B------:R-:W-:-:S07]  /*53c0*/  SEL R22, R12, R5, !P1 ;  /* 0x000000050c167207 */ /* 0x000fce0004800000 */
.L_x_113:
[----:B------:R-:W-:Y:S05]  /*53d0*/  BSYNC B1 ;  /* 0x0000000000017941 */ /* 0x000fea0003800000 */
.L_x_112:
[----:B------:R-:W-:-:S13]  /*53e0*/  LOP3.LUT P1, RZ, R4, 0xff, RZ, 0xc0, !PT ;  /* 0x000000ff04ff7812 */ /* 0x000fda000782c0ff */
[----:B------:R-:W-:Y:S05]  /*53f0*/  @P1 BRA `(.L_x_116) ;  /* 0xfffffff400481947 */ /* 0x000fea000383ffff */
[----:B------:R-:W-:Y:S05]  /*5400*/  BSYNC B0 ;  /* 0x0000000000007941 */ /* 0x000fea0003800000 */
.L_x_104:
[----:B------:R-:W-:-:S03]  /*5410*/  UMOV UR4, 0xffffffff ;  /* 0xffffffff00047882 */ /* 0x000fc60000000000 */
[----:B------:R-:W-:Y:S05]  /*5420*/  BRA.DIV UR4, `(.L_x_117) ;  /* 0x0000002204987947 */ /* 0x000fea000b800000 */
[----:B------:R-:W-:-:S13]  /*5430*/  ELECT P6, URZ, PT ;  /* 0x00000000003f782f */ /* 0x000fda00038c0000 */
.L_x_185:
[----:B------:R-:W-:Y:S04]  /*5440*/  BSSY B0, `(.L_x_118) ;  /* 0x00001ff000007945 */ /* 0x000fe80003800000 */
[----:B------:R-:W-:Y:S05]  /*5450*/  @!P6 BRA `(.L_x_119) ;  /* 0x0000001c00f4e947 */ /* 0x000fea0003800000 */
[----:B------:R-:W-:-:S04]  /*5460*/  LOP3.LUT R23, R23, 0x2, RZ, 0xfc, !PT ;  /* 0x0000000217177812 */ /* 0x000fc800078efcff */
[----:B------:R-:W-:-:S13]  /*5470*/  ISETP.NE.AND P0, PT, R23, 0x3, PT ;  /* 0x000000031700780c */ /* 0x000fda0003f05270 */
[----:B------:R-:W-:Y:S05]  /*5480*/  @!P0 BRA `(.L_x_120) ;  /* 0x0000000000048947 */ /* 0x000fea0003800000 */
[----:B------:R-:W-:Y:S01]  /*5490*/  BPT.TRAP 0x1 ;  /* 0x000000040000795c */ /* 0x000fe20000300000 */
.L_x_120:
[----:B------:R-:W0:Y:S01]  /*54a0*/  S2R R5, SR_CgaCtaId ;  /* 0x0000000000057919 */ /* 0x000e220000008800 */
[----:B------:R-:W-:Y:S02]  /*54b0*/  MOV R0, 0x400 ;  /* 0x0000040000007802 */ /* 0x000fe40000000f00 */
[----:B------:R-:W-:Y:S02]  /*54c0*/  SHF.L.U32 R2, R3, 0x1f, RZ ;  /* 0x0000001f03027819 */ /* 0x000fe400000006ff */
[----:B0-----:R-:W-:-:S05]  /*54d0*/  LEA R5, R5, R0, 0x18 ;  /* 0x0000000005057211 */ /* 0x001fca00078ec0ff */
[----:B------:R-:W-:-:S04]  /*54e0*/  VIADD R5, R5, 0x1c0 ;  /* 0x000001c005057836 */ /* 0x000fc80000000000 */
[C---:B------:R-:W-:Y:S02]  /*54f0*/  IMAD R7, R8.reuse, 0x8, R5 ;  /* 0x0000000808077824 */ /* 0x040fe400078e0205 */
[----:B------:R-:W-:Y:S02]  /*5500*/  VIADD R8, R8, 0x1 ;  /* 0x0000000108087836 */ /* 0x000fe40000000000 */
[----:B------:R-:W0:Y:S03]  /*5510*/  SYNCS.PHASECHK.TRANS64.TRYWAIT P0, [R7+URZ], R2 ;  /* 0x00000002070075a7 */ /* 0x000e26000800017f */
[----:B------:R-:W-:-:S04]  /*5520*/  ISETP.NE.AND P1, PT, R8, 0x38, PT ;  /* 0x000000380800780c */ /* 0x000fc80003f25270 */
[----:B------:R-:W-:Y:S02]  /*5530*/  SEL R0, RZ, 0x1, P1 ;  /* 0x00000001ff007807 */ /* 0x000fe40000800000 */
[----:B------:R-:W-:Y:S02]  /*5540*/  SEL R8, R8, RZ, P1 ;  /* 0x000000ff08087207 */ /* 0x000fe40000800000 */
[----:B------:R-:W-:-:S03]  /*5550*/  LOP3.LUT R9, R3, R0, RZ, 0x3c, !PT ;  /* 0x0000000003097212 */ /* 0x000fc600078e3cff */
[----:B------:R-:W-:Y:S01]  /*5560*/  IMAD R6, R8, 0x8, R5 ;  /* 0x0000000808067824 */ /* 0x000fe200078e0205 */
[----:B------:R-:W-:Y:S01]  /*5570*/  SHF.L.U32 R3, R9, 0x1f, RZ ;  /* 0x0000001f09037819 */ /* 0x000fe200000006ff */
[----:B0-----:R-:W-:Y:S06]  /*5580*/  @!P0 BRA `(.L_x_121) ;  /* 0x0000002000608947 */ /* 0x001fec0003800000 */
.L_x_186:
[----:B------:R-:W1:Y:S01]  /*5590*/  SYNCS.PHASECHK.TRANS64.TRYWAIT P0, [R6+URZ], R3 ;  /* 0x00000003060075a7 */ /* 0x000e62000800017f */
[----:B------:R-:W-:-:S05]  /*55a0*/  VIADD R0, R8, 0x1 ;  /* 0x0000000108007836 */ /* 0x000fca0000000000 */
[----:B------:R-:W-:-:S04]  /*55b0*/  ISETP.NE.AND P1, PT, R0, 0x38, PT ;  /* 0x000000380000780c */ /* 0x000fc80003f25270 */
[----:B0-----:R-:W-:Y:S02]  /*55c0*/  SEL R2, RZ, 0x1, P1 ;  /* 0x00000001ff027807 */ /* 0x001fe40000800000 */
[----:B------:R-:W-:Y:S02]  /*55d0*/  SEL R0, R0, RZ, P1 ;  /* 0x000000ff00007207 */ /* 0x000fe40000800000 */
[----:B------:R-:W-:-:S03]  /*55e0*/  LOP3.LUT R9, R9, R2, RZ, 0x3c, !PT ;  /* 0x0000000209097212 */ /* 0x000fc600078e3cff */
[----:B------:R-:W-:Y:S01]  /*55f0*/  IMAD R7, R0, 0x8, R5 ;  /* 0x0000000800077824 */ /* 0x000fe200078e0205 */
[----:B------:R-:W-:Y:S01]  /*5600*/  SHF.L.U32 R4, R9, 0x1f, RZ ;  /* 0x0000001f09047819 */ /* 0x000fe200000006ff */
[----:B-1----:R-:W-:Y:S06]  /*5610*/  @!P0 BRA `(.L_x_122) ;  /* 0x0000002000508947 */ /* 0x002fec0003800000 */
.L_x_187:
[----:B------:R-:W1:Y:S01]  /*5620*/  SYNCS.PHASECHK.TRANS64.TRYWAIT P0, [R7+URZ], R4 ;  /* 0x00000004070075a7 */ /* 0x000e62000800017f */
[----:B------:R-:W-:-:S05]  /*5630*/  VIADD R0, R0, 0x1 ;  /* 0x0000000100007836 */ /* 0x000fca0000000000 */
[----:B------:R-:W-:-:S04]  /*5640*/  ISETP.NE.AND P1, PT, R0, 0x38, PT ;  /* 0x000000380000780c */ /* 0x000fc80003f25270 */
[----:B------:R-:W-:Y:S02]  /*5650*/  SEL R2, RZ, 0x1, P1 ;  /* 0x00000001ff027807 */ /* 0x000fe40000800000 */
[----:B------:R-:W-:Y:S02]  /*5660*/  SEL R0, R0, RZ, P1 ;  /* 0x000000ff00007207 */ /* 0x000fe40000800000 */
[----:B------:R-:W-:-:S03]  /*5670*/  LOP3.LUT R9, R9, R2, RZ, 0x3c, !PT ;  /* 0x0000000209097212 */ /* 0x000fc600078e3cff */
[----:B0-----:R-:W-:Y:S01]  /*5680*/  IMAD R6, R0, 0x8, R5 ;  /* 0x0000000800067824 */ /* 0x001fe200078e0205 */
[----:B------:R-:W-:Y:S01]  /*5690*/  SHF.L.U32 R3, R9, 0x1f, RZ ;  /* 0x0000001f09037819 */ /* 0x000fe200000006ff */
[----:B-1----:R-:W-:Y:S06]  /*56a0*/  @!P0 BRA `(.L_x_123) ;  /* 0x0000002000408947 */ /* 0x002fec0003800000 */
.L_x_188:
        /* <DEDUP_REMOVED lines=9> */
.L_x_189:
        /* <DEDUP_REMOVED lines=9> */
.L_x_190:
        /* <DEDUP_REMOVED lines=9> */
.L_x_191:
        /* <DEDUP_REMOVED lines=9> */
.L_x_192:
        /* <DEDUP_REMOVED lines=9> */
.L_x_193:
        /* <DEDUP_REMOVED lines=9> */
.L_x_194:
        /* <DEDUP_REMOVED lines=9> */
.L_x_195:
        /* <DEDUP_REMOVED lines=9> */
.L_x_196:
        /* <DEDUP_REMOVED lines=9> */
.L_x_197:
        /* <DEDUP_REMOVED lines=9> */
.L_x_198:
        /* <DEDUP_REMOVED lines=9> */
.L_x_199:
        /* <DEDUP_REMOVED lines=9> */
.L_x_200:
        /* <DEDUP_REMOVED lines=9> */
.L_x_201:
        /* <DEDUP_REMOVED lines=9> */
.L_x_202:
        /* <DEDUP_REMOVED lines=9> */
.L_x_203:
        /* <DEDUP_REMOVED lines=9> */
.L_x_204:
        /* <DEDUP_REMOVED lines=9> */
.L_x_205:
        /* <DEDUP_REMOVED lines=9> */
.L_x_206:
        /* <DEDUP_REMOVED lines=9> */
.L_x_207:
        /* <DEDUP_REMOVED lines=9> */
.L_x_208:
        /* <DEDUP_REMOVED lines=9> */
.L_x_209:
        /* <DEDUP_REMOVED lines=9> */
.L_x_210:
        /* <DEDUP_REMOVED lines=9> */
.L_x_211:
        /* <DEDUP_REMOVED lines=9> */
.L_x_212:
        /* <DEDUP_REMOVED lines=9> */
.L_x_213:
        /* <DEDUP_REMOVED lines=9> */
.L_x_214:
        /* <DEDUP_REMOVED lines=9> */
.L_x_215:
        /* <DEDUP_REMOVED lines=9> */
.L_x_216:
        /* <DEDUP_REMOVED lines=9> */
.L_x_217:
        /* <DEDUP_REMOVED lines=9> */
.L_x_218:
        /* <DEDUP_REMOVED lines=9> */
.L_x_219:
        /* <DEDUP_REMOVED lines=9> */
.L_x_220:
        /* <DEDUP_REMOVED lines=9> */
.L_x_221:
        /* <DEDUP_REMOVED lines=9> */
.L_x_222:
        /* <DEDUP_REMOVED lines=9> */
.L_x_223:
        /* <DEDUP_REMOVED lines=9> */
.L_x_224:
        /* <DEDUP_REMOVED lines=9> */
.L_x_225:
        /* <DEDUP_REMOVED lines=9> */
.L_x_226:
        /* <DEDUP_REMOVED lines=9> */
.L_x_227:
        /* <DEDUP_REMOVED lines=9> */
.L_x_228:
        /* <DEDUP_REMOVED lines=9> */
.L_x_229:
        /* <DEDUP_REMOVED lines=9> */
.L_x_230:
        /* <DEDUP_REMOVED lines=9> */
.L_x_231:
        /* <DEDUP_REMOVED lines=9> */
.L_x_232:
        /* <DEDUP_REMOVED lines=9> */
.L_x_233:
        /* <DEDUP_REMOVED lines=9> */
.L_x_234:
        /* <DEDUP_REMOVED lines=9> */
.L_x_235:
        /* <DEDUP_REMOVED lines=9> */
.L_x_236:
        /* <DEDUP_REMOVED lines=9> */
.L_x_237:
        /* <DEDUP_REMOVED lines=9> */
.L_x_238:
        /* <DEDUP_REMOVED lines=9> */
.L_x_239:
[----:B------:R-:W1:Y:S01]  /*7360*/  SYNCS.PHASECHK.TRANS64.TRYWAIT P0, [R7+URZ], R4 ;  /* 0x00000004070075a7 */ /* 0x000e62000800017f */
[----:B------:R-:W-:-:S05]  /*7370*/  VIADD R0, R0, 0x1 ;  /* 0x0000000100007836 */ /* 0x000fca0000000000 */
[----:B------:R-:W-:-:S04]  /*7380*/  ISETP.NE.AND P1, PT, R0, 0x38, PT ;  /* 0x000000380000780c */ /* 0x000fc80003f25270 */
[----:B------:R-:W-:Y:S02]  /*7390*/  SEL R2, RZ, 0x1, P1 ;  /* 0x00000001ff027807 */ /* 0x000fe40000800000 */
[----:B------:R-:W-:Y:S02]  /*73a0*/  SEL R0, R0, RZ, P1 ;  /* 0x000000ff00007207 */ /* 0x000fe40000800000 */
[----:B------:R-:W-:Y:S01]  /*73b0*/  LOP3.LUT R2, R9, R2, RZ, 0x3c, !PT ;  /* 0x0000000209027212 */ /* 0x000fe200078e3cff */
[----:B-1----:R-:W-:Y:S06]  /*73c0*/  @!P0 BRA `(.L_x_175) ;  /* 0x0000001400088947 */ /* 0x002fec0003800000 */
.L_x_240:
[----:B------:R-:W-:Y:S01]  /*73d0*/  IMAD R5, R0, 0x8, R5 ;  /* 0x0000000800057824 */ /* 0x000fe200078e0205 */
[----:B------:R-:W-:-:S07]  /*73e0*/  SHF.L.U32 R0, R2, 0x1f, RZ ;  /* 0x0000001f02007819 */ /* 0x000fce00000006ff */
.L_x_176:
[----:B--2---:R2:W3:Y:S02]  /*73f0*/  SYNCS.PHASECHK.TRANS64.TRYWAIT P0, [R5+URZ], R0 ;  /* 0x00000000050075a7 */ /* 0x0044e4000800017f */
[----:B---3--:R-:W-:Y:S05]  /*7400*/  @!P0 NANOSLEEP.SYNCS 0x989680 ;  /* 0x009896800000895d */ /* 0x008fea0003900000 */
[----:B------:R-:W3:Y:S02]  /*7410*/  @!P0 SYNCS.PHASECHK.TRANS64 P0, [R5+URZ], R0 ;  /* 0x00000000050085a7 */ /* 0x000ee4000800007f */
[----:B---3--:R-:W-:Y:S05]  /*7420*/  @!P0 BRA `(.L_x_176) ;  /* 0xfffffffc00f08947 */ /* 0x008fea000383ffff */
.L_x_119:
[----:B------:R-:W-:Y:S05]  /*7430*/  BSYNC B0 ;  /* 0x0000000000007941 */ /* 0x000fea0003800000 */
.L_x_118:
[----:B------:R-:W-:Y:S05]  /*7440*/  EXIT ;  /* 0x000000000000794d */ /* 0x000fea0003800000 */
.L_x_16:
[----:B0-----:R-:W-:-:S04]  /*7450*/  IMAD.U32 R3, RZ, RZ, UR44 ;  /* 0x0000002cff037e24 */ /* 0x001fc8000f8e00ff */
[----:B------:R0:W1:Y:S03]  /*7460*/  SYNCS.PHASECHK.TRANS64.TRYWAIT P0, [R3+URZ+-0x8], R0 ;  /* 0xfffff800030075a7 */ /* 0x000066000800017f */
[----:B-1----:R-:W-:Y:S05]  /*7470*/  @!P0 NANOSLEEP.SYNCS 0x989680 ;  /* 0x009896800000895d */ /* 0x002fea0003900000 */
[----:B------:R-:W1:Y:S02]  /*7480*/  @!P0 SYNCS.PHASECHK.TRANS64 P0, [R3+URZ+-0x8], R0 ;  /* 0xfffff800030085a7 */ /* 0x000e64000800007f */
[----:B-1----:R-:W-:Y:S05]  /*7490*/  @!P0 BRA `(.L_x_16) ;  /* 0xfffffffc00ec8947 */ /* 0x002fea000383ffff */
[----:B------:R-:W-:Y:S05]  /*74a0*/  BRA `(.L_x_177) ;  /* 0xffffffa400f07947 */ /* 0x000fea000383ffff */
.L_x_21:
[----:B-1----:R1:W2:Y:S02]  /*74b0*/  SYNCS.PHASECHK.TRANS64.TRYWAIT P1, [R3+URZ], R0 ;  /* 0x00000000030075a7 */ /* 0x0022a4000802017f */
[----:B--2---:R-:W-:Y:S05]  /*74c0*/  @!P1 NANOSLEEP.SYNCS 0x989680 ;  /* 0x009896800000995d */ /* 0x004fea0003900000 */
[----:B------:R-:W2:Y:S02]  /*74d0*/  @!P1 SYNCS.PHASECHK.TRANS64 P1, [R3+URZ], R0 ;  /* 0x00000000030095a7 */ /* 0x000ea4000802007f */
[----:B--2---:R-:W-:Y:S05]  /*74e0*/  @!P1 BRA `(.L_x_21) ;  /* 0xfffffffc00f09947 */ /* 0x004fea000383ffff */
[----:B------:R-:W-:Y:S05]  /*74f0*/  BRA `(.L_x_20) ;  /* 0xffffffa8005c7947 */ /* 0x000fea000383ffff */
.L_x_26:
[----:B-1----:R-:W-:-:S04]  /*7500*/  IMAD.U32 R4, RZ, RZ, UR4 ;  /* 0x00000004ff047e24 */ /* 0x002fc8000f8e00ff */
[----:B------:R1:W2:Y:S03]  /*7510*/  SYNCS.PHASECHK.TRANS64.TRYWAIT P1, [R4+URZ], R3 ;  /* 0x00000003040075a7 */ /* 0x0002a6000802017f */
[----:B--2---:R-:W-:Y:S05]  /*7520*/  @!P1 NANOSLEEP.SYNCS 0x989680 ;  /* 0x009896800000995d */ /* 0x004fea0003900000 */
[----:B------:R-:W2:Y:S02]  /*7530*/  @!P1 SYNCS.PHASECHK.TRANS64 P1, [R4+URZ], R3 ;  /* 0x00000003040095a7 */ /* 0x000ea4000802007f */
[----:B--2---:R-:W-:Y:S05]  /*7540*/  @!P1 BRA `(.L_x_26) ;  /* 0xfffffffc00ec9947 */ /* 0x004fea000383ffff */
[----:B------:R-:W-:Y:S05]  /*7550*/  BRA `(.L_x_25) ;  /* 0xffffffa800b87947 */ /* 0x000fea000383ffff */
.L_x_32:
[----:B0-----:R-:W-:-:S04]  /*7560*/  IMAD.U32 R4, RZ, RZ, UR44 ;  /* 0x0000002cff047e24 */ /* 0x001fc8000f8e00ff */
[----:B------:R0:W1:Y:S03]  /*7570*/  SYNCS.PHASECHK.TRANS64.TRYWAIT P0, [R4+URZ+0x8], R3 ;  /* 0x00000803040075a7 */ /* 0x000066000800017f */
[----:B-1----:R-:W-:Y:S05]  /*7580*/  @!P0 NANOSLEEP.SYNCS 0x989680 ;  /* 0x009896800000895d */ /* 0x002fea0003900000 */
[----:B------:R-:W1:Y:S02]  /*7590*/  @!P0 SYNCS.PHASECHK.TRANS64 P0, [R4+URZ+0x8], R3 ;  /* 0x00000803040085a7 */ /* 0x000e64000800007f */
[----:B-1----:R-:W-:Y:S05]  /*75a0*/  @!P0 BRA `(.L_x_32) ;  /* 0xfffffffc00ec8947 */ /* 0x002fea000383ffff */
[----:B------:R-:W-:Y:S05]  /*75b0*/  BRA `(.L_x_178) ;  /* 0xffffffac00887947 */ /* 0x000fea000383ffff */
.L_x_105:
[----:B------:R-:W-:Y:S01]  /*75c0*/  BSSY B1, `(.L_x_179) ;  /* 0x0000006000017945 */ /* 0x000fe20003800000 */
[----:B------:R-:W-:-:S07]  /*75d0*/  IMAD.MOV.U32 R15, RZ, RZ, -0x1 ;  /* 0xffffffffff0f7424 */ /* 0x000fce00078e00ff */
[----:B-----5:R-:W-:Y:S05]  /*75e0*/  WARPSYNC.COLLECTIVE R15, `(.L_x_180) ;  /* 0x000000000f0c7348 */ /* 0x020fea0003c00000 */
[----:B------:R-:W-:Y:S02]  /*75f0*/  ELECT P6, UR62, PT ;  /* 0x00000000003e782f */ /* 0x000fe400038c0000 */
[----:B------:R-:W-:Y:S01]  /*7600*/  MOV R14, UR62 ;  /* 0x0000003e000e7c02 */ /* 0x000fe20008000f00 */
[----:B-----5:R-:W-:Y:S10]  /*7610*/  ENDCOLLECTIVE ;  /* 0x000000000000791b */ /* 0x020ff40003800000 */
.L_x_180:
[----:B------:R-:W-:Y:S05]  /*7620*/  BSYNC B1 ;  /* 0x0000000000017941 */ /* 0x000fea0003800000 */
.L_x_179:
[----:B------:R-:W-:Y:S05]  /*7630*/  BRA `(.L_x_181) ;  /* 0xffffffd000c47947 */ /* 0x000fea000383ffff */
.L_x_108:
[----:B-1----:R1:W2:Y:S02]  /*7640*/  SYNCS.PHASECHK.TRANS64.TRYWAIT P1, [R11+URZ+0x1c0], R6 ;  /* 0x0001c0060b0075a7 */ /* 0x0022a4000802017f */
[----:B--2---:R-:W-:Y:S05]  /*7650*/  @!P1 NANOSLEEP.SYNCS 0x989680 ;  /* 0x009896800000995d */ /* 0x004fea0003900000 */
[----:B------:R-:W2:Y:S02]  /*7660*/  @!P1 SYNCS.PHASECHK.TRANS64 P1, [R11+URZ+0x1c0], R6 ;  /* 0x0001c0060b0095a7 */ /* 0x000ea4000802007f */
[----:B--2---:R-:W-:Y:S05]  /*7670*/  @!P1 BRA `(.L_x_108) ;  /* 0xfffffffc00f09947 */ /* 0x004fea000383ffff */
[----:B------:R-:W-:Y:S05]  /*7680*/  BRA `(.L_x_182) ;  /* 0xffffffd000f87947 */ /* 0x000fea000383ffff */
.L_x_117:
[----:B------:R-:W-:Y:S01]  /*7690*/  BSSY B0, `(.L_x_183) ;  /* 0x0000006000007945 */ /* 0x000fe20003800000 */
[----:B------:R-:W-:-:S07]  /*76a0*/  IMAD.MOV.U32 R15, RZ, RZ, -0x1 ;  /* 0xffffffffff0f7424 */ /* 0x000fce00078e00ff */
[----:B-----5:R-:W-:Y:S05]  /*76b0*/  WARPSYNC.COLLECTIVE R15, `(.L_x_184) ;  /* 0x000000000f0c7348 */ /* 0x020fea0003c00000 */
[----:B------:R-:W-:Y:S02]  /*76c0*/  ELECT P6, UR62, PT ;  /* 0x00000000003e782f */ /* 0x000fe400038c0000 */
[----:B------:R-:W-:Y:S01]  /*76d0*/  MOV R14, UR62 ;  /* 0x0000003e000e7c02 */ /* 0x000fe20008000f00 */
[----:B-----5:R-:W-:Y:S10]  /*76e0*/  ENDCOLLECTIVE ;  /* 0x000000000000791b */ /* 0x020ff40003800000 */
.L_x_184:
[----:B------:R-:W-:Y:S05]  /*76f0*/  BSYNC B0 ;  /* 0x0000000000007941 */ /* 0x000fea0003800000 */
.L_x_183:
[----:B------:R-:W-:Y:S05]  /*7700*/  BRA `(.L_x_185) ;  /* 0xffffffdc004c7947 */ /* 0x000fea000383ffff */
.L_x_121:
[----:B0-----:R0:W1:Y:S02]  /*7710*/  SYNCS.PHASECHK.TRANS64.TRYWAIT P0, [R7+URZ], R2 ;  /* 0x00000002070075a7 */ /* 0x001064000800017f */
[----:B-1----:R-:W-:Y:S05]  /*7720*/  @!P0 NANOSLEEP.SYNCS 0x989680 ;  /* 0x009896800000895d */ /* 0x002fea0003900000 */
[----:B------:R-:W1:Y:S02]  /*7730*/  @!P0 SYNCS.PHASECHK.TRANS64 P0, [R7+URZ], R2 ;  /* 0x00000002070085a7 */ /* 0x000e64000800007f */
[----:B-1----:R-:W-:Y:S05]  /*7740*/  @!P0 BRA `(.L_x_121) ;  /* 0xfffffffc00f08947 */ /* 0x002fea000383ffff */
[----:B------:R-:W-:Y:S05]  /*7750*/  BRA `(.L_x_186) ;  /* 0xffffffdc008c7947 */ /* 0x000fea000383ffff */
.L_x_122:
[----:B0-----:R0:W1:Y:S02]  /*7760*/  SYNCS.PHASECHK.TRANS64.TRYWAIT P0, [R6+URZ], R3 ;  /* 0x00000003060075a7 */ /* 0x001064000800017f */
[----:B-1----:R-:W-:Y:S05]  /*7770*/  @!P0 NANOSLEEP.SYNCS 0x989680 ;  /* 0x009896800000895d */ /* 0x002fea0003900000 */
[----:B------:R-:W1:Y:S02]  /*7780*/  @!P0 SYNCS.PHASECHK.TRANS64 P0, [R6+URZ], R3 ;  /* 0x00000003060085a7 */ /* 0x000e64000800007f */
[----:B-1----:R-:W-:Y:S05]  /*7790*/  @!P0 BRA `(.L_x_122) ;  /* 0xfffffffc00f08947 */ /* 0x002fea000383ffff */
[----:B------:R-:W-:Y:S05]  /*77a0*/  BRA `(.L_x_187) ;  /* 0xffffffdc009c7947 */ /* 0x000fea000383ffff */
.L_x_123:
[----:B0-----:R0:W1:Y:S02]  /*77b0*/  SYNCS.PHASECHK.TRANS64.TRYWAIT P0, [R7+URZ], R4 ;  /* 0x00000004070075a7 */ /* 0x001064000800017f */
[----:B-1----:R-:W-:Y:S05]  /*77c0*/  @!P0 NANOSLEEP.SYNCS 0x989680 ;  /* 0x009896800000895d */ /* 0x002fea0003900000 */
[----:B------:R-:W1:Y:S02]  /*77d0*/  @!P0 SYNCS.PHASECHK.TRANS64 P0, [R7+URZ], R4 ;  /* 0x00000004070085a7 */ /* 0x000e64000800007f */
[----:B-1----:R-:W-:Y:S05]  /*77e0*/  @!P0 BRA `(.L_x_123) ;  /* 0xfffffffc00f08947 */ /* 0x002fea000383ffff */
[----:B------:R-:W-:Y:S05]  /*77f0*/  BRA `(.L_x_188) ;  /* 0xffffffdc00ac7947 */ /* 0x000fea000383ffff */
.L_x_124:
[----:B0-----:R0:W1:Y:S02]  /*7800*/  SYNCS.PHASECHK.TRANS64.TRYWAIT P0, [R6+URZ], R3 ;  /* 0x00000003060075a7 */ /* 0x001064000800017f */
[----:B-1----:R-:W-:Y:S05]  /*7810*/  @!P0 NANOSLEEP.SYNCS 0x989680 ;  /* 0x009896800000895d */ /* 0x002fea0003900000 */
[----:B------:R-:W1:Y:S02]  /*7820*/  @!P0 SYNCS.PHASECHK.TRANS64 P0, [R6+URZ], R3 ;  /* 0x00000003060085a7 */ /* 0x000e64000800007f */
[----:B-1----:R-:W-:Y:S05]  /*7830*/  @!P0 BRA `(.L_x_124) ;  /* 0xfffffffc00f08947 */ /* 0x002fea000383ffff */
[----:B------:R-:W-:Y:S05]  /*7840*/  BRA `(.L_x_189) ;  /* 0xffffffdc00bc7947 */ /* 0x000fea000383ffff */
.L_x_125:
[----:B0-----:R0:W1:Y:S02]  /*7850*/  SYNCS.PHASECHK.TRANS64.TRYWAIT P0, [R7+URZ], R4 ;  /* 0x00000004070075a7 */ /* 0x001064000800017f */
[----:B-1----:R-:W-:Y:S05]  /*7860*/  @!P0 NANOSLEEP.SYNCS 0x989680 ;  /* 0x009896800000895d */ /* 0x002fea0003900000 */
[----:B------:R-:W1:Y:S02]  /*7870*/  @!P0 SYNCS.PHASECHK.TRANS64 P0, [R7+URZ], R4 ;  /* 0x00000004070085a7 */ /* 0x000e64000800007f */
[----:B-1----:R-:W-:Y:S05]  /*7880*/  @!P0 BRA `(.L_x_125) ;  /* 0xfffffffc00f08947 */ /* 0x002fea000383ffff */
[----:B------:R-:W-:Y:S05]  /*7890*/  BRA `(.L_x_190) ;  /* 0xffffffdc00cc7947 */ /* 0x000fea000383ffff */
.L_x_126:
[----:B0-----:R0:W1:Y:S02]  /*78a0*/  SYNCS.PHASECHK.TRANS64.TRYWAIT P0, [R6+URZ], R3 ;  /* 0x00000003060075a7 */ /* 0x001064000800017f */
[----:B-1----:R-:W-:Y:S05]  /*78b0*/  @!P0 NANOSLEEP.SYNCS 0x989680 ;  /* 0x009896800000895d */ /* 0x002fea0003900000 */
[----:B------:R-:W1:Y:S02]  /*78c0*/  @!P0 SYNCS.PHASECHK.TRANS64 P0, [R6+URZ], R3 ;  /* 0x00000003060085a7 */ /* 0x000e64000800007f */
[----:B-1----:R-:W-:Y:S05]  /*78d0*/  @!P0 BRA `(.L_x_126) ;  /* 0xfffffffc00f08947 */ /* 0x002fea000383ffff */
[----:B------:R-:W-:Y:S05]  /*78e0*/  BRA `(.L_x_191) ;  /* 0xffffffdc00dc7947 */ /* 0x000fea000383ffff */
.L_x_127:
[----:B0-----:R0:W1:Y:S02]  /*78f0*/  SYNCS.PHASECHK.TRANS64.TRYWAIT P0, [R7+URZ], R4 ;  /* 0x00000004070075a7 */ /* 0x001064000800017f */
[----:B-1----:R-:W-:Y:S05]  /*7900*/  @!P0 NANOSLEEP.SYNCS 0x989680 ;  /* 0x009896800000895d */ /* 0x002fea0003900000 */
[----:B------:R-:W1:Y:S02]  /*7910*/  @!P0 SYNCS.PHASECHK.TRANS64 P0, [R7+URZ], R4 ;  /* 0x00000004070085a7 */ /* 0x000e64000800007f */
[----:B-1----:R-:W-:Y:S05]  /*7920*/  @!P0 BRA `(.L_x_127) ;  /* 0xfffffffc00f08947 */ /* 0x002fea000383ffff */
[----:B------:R-:W-:Y:S05]  /*7930*/  BRA `(.L_x_192) ;  /* 0xffffffdc00ec7947 */ /* 0x000fea000383ffff */
.L_x_128:
[----:B0-----:R0:W1:Y:S02]  /*7940*/  SYNCS.PHASECHK.TRANS64.TRYWAIT P0, [R6+URZ], R3 ;  /* 0x00000003060075a7 */ /* 0x001064000800017f */
[----:B-1----:R-:W-:Y:S05]  /*7950*/  @!P0 NANOSLEEP.SYNCS 0x989680 ;  /* 0x009896800000895d */ /* 0x002fea0003900000 */
[----:B------:R-:W1:Y:S02]  /*7960*/  @!P0 SYNCS.PHASECHK.TRANS64 P0, [R6+URZ], R3 ;  /* 0x00000003060085a7 */ /* 0x000e64000800007f */
[----:B-1----:R-:W-:Y:S05]  /*7970*/  @!P0 BRA `(.L_x_128) ;  /* 0xfffffffc00f08947 */ /* 0x002fea000383ffff */
[----:B------:R-:W-:Y:S05]  /*7980*/  BRA `(.L_x_193) ;  /* 0xffffffdc00fc7947 */ /* 0x000fea000383ffff */
.L_x_129:
[----:B0-----:R0:W1:Y:S02]  /*7990*/  SYNCS.PHASECHK.TRANS64.TRYWAIT P0, [R7+URZ], R4 ;  /* 0x00000004070075a7 */ /* 0x001064000800017f */
[----:B-1----:R-:W-:Y:S05]  /*79a0*/  @!P0 NANOSLEEP.SYNCS 0x989680 ;  /* 0x009896800000895d */ /* 0x002fea0003900000 */
[----:B------:R-:W1:Y:S02]  /*79b0*/  @!P0 SYNCS.PHASECHK.TRANS64 P0, [R7+URZ], R4 ;  /* 0x00000004070085a7 */ /* 0x000e64000800007f */
[----:B-1----:R-:W-:Y:S05]  /*79c0*/  @!P0 BRA `(.L_x_129) ;  /* 0xfffffffc00f08947 */ /* 0x002fea000383ffff */
[----:B------:R-:W-:Y:S05]  /*79d0*/  BRA `(.L_x_194) ;  /* 0xffffffe0000c7947 */ /* 0x000fea000383ffff */
.L_x_130:
[----:B0-----:R0:W1:Y:S02]  /*79e0*/  SYNCS.PHASECHK.TRANS64.TRYWAIT P0, [R6+URZ], R3 ;  /* 0x00000003060075a7 */ /* 0x001064000800017f */
[----:B-1----:R-:W-:Y:S05]  /*79f0*/  @!P0 NANOSLEEP.SYNCS 0x989680 ;  /* 0x009896800000895d */ /* 0x002fea0003900000 */
[----:B------:R-:W1:Y:S02]  /*7a00*/  @!P0 SYNCS.PHASECHK.TRANS64 P0, [R6+URZ], R3 ;  /* 0x00000003060085a7 */ /* 0x000e64000800007f */
[----:B-1----:R-:W-:Y:S05]  /*7a10*/  @!P0 BRA `(.L_x_130) ;  /* 0xfffffffc00f08947 */ /* 0x002fea000383ffff */
[----:B------:R-:W-:Y:S05]  /*7a20*/  BRA `(.L_x_195) ;  /* 0xffffffe0001c7947 */ /* 0x000fea000383ffff */
.L_x_131:
[----:B0-----:R0:W1:Y:S02]  /*7a30*/  SYNCS.PHASECHK.TRANS64.TRYWAIT P0, [R7+URZ], R4 ;  /* 0x00000004070075a7 */ /* 0x001064000800017f */
[----:B-1----:R-:W-:Y:S05]  /*7a40*/  @!P0 NANOSLEEP.SYNCS 0x989680 ;  /* 0x009896800000895d */ /* 0x002fea0003900000 */
[----:B------:R-:W1:Y:S02]  /*7a50*/  @!P0 SYNCS.PHASECHK.TRANS64 P0, [R7+URZ], R4 ;  /* 0x00000004070085a7 */ /* 0x000e64000800007f */
[----:B-1----:R-:W-:Y:S05]  /*7a60*/  @!P0 BRA `(.L_x_131) ;  /* 0xfffffffc00f08947 */ /* 0x002fea000383ffff */
[----:B------:R-:W-:Y:S05]  /*7a70*/  BRA `(.L_x_196) ;  /* 0xffffffe0002c7947 */ /* 0x000fea000383ffff */
.L_x_132:
[----:B0-----:R0:W1:Y:S02]  /*7a80*/  SYNCS.PHASECHK.TRANS64.TRYWAIT P0, [R6+URZ], R3 ;  /* 0x00000003060075a7 */ /* 0x001064000800017f */
[----:B-1----:R-:W-:Y:S05]  /*7a90*/  @!P0 NANOSLEEP.SYNCS 0x989680 ;  /* 0x009896800000895d */ /* 0x002fea0003900000 */
[----:B------:R-:W1:Y:S02]  /*7aa0*/  @!P0 SYNCS.PHASECHK.TRANS64 P0, [R6+URZ], R3 ;  /* 0x00000003060085a7 */ /* 0x000e64000800007f */
[----:B-1----:R-:W-:Y:S05]  /*7ab0*/  @!P0 BRA `(.L_x_132) ;  /* 0xfffffffc00f08947 */ /* 0x002fea000383ffff */
[----:B------:R-:W-:Y:S05]  /*7ac0*/  BRA `(.L_x_197) ;  /* 0xffffffe0003c7947 */ /* 0x000fea000383ffff */
.L_x_133:
[----:B0-----:R0:W1:Y:S02]  /*7ad0*/  SYNCS.PHASECHK.TRANS64.TRYWAIT P0, [R7+URZ], R4 ;  /* 0x00000004070075a7 */ /* 0x001064000800017f */
[----:B-1----:R-:W-:Y:S05]  /*7ae0*/  @!P0 NANOSLEEP.SYNCS 0x989680 ;  /* 0x009896800000895d */ /* 0x002fea0003900000 */
[----:B------:R-:W1:Y:S02]  /*7af0*/  @!P0 SYNCS.PHASECHK.TRANS64 P0, [R7+URZ], R4 ;  /* 0x00000004070085a7 */ /* 0x000e64000800007f */
[----:B-1----:R-:W-:Y:S05]  /*7b00*/  @!P0 BRA `(.L_x_133) ;  /* 0xfffffffc00f08947 */ /* 0x002fea000383ffff */
[----:B------:R-:W-:Y:S05]  /*7b10*/  BRA `(.L_x_198) ;  /* 0xffffffe0004c7947 */ /* 0x000fea000383ffff */
.L_x_134:
[----:B0-----:R0:W1:Y:S02]  /*7b20*/  SYNCS.PHASECHK.TRANS64.TRYWAIT P0, [R6+URZ], R3 ;  /* 0x00000003060075a7 */ /* 0x001064000800017f */
[----:B-1----:R-:W-:Y:S05]  /*7b30*/  @!P0 NANOSLEEP.SYNCS 0x989680 ;  /* 0x009896800000895d */ /* 0x002fea0003900000 */
[----:B------:R-:W1:Y:S02]  /*7b40*/  @!P0 SYNCS.PHASECHK.TRANS64 P0, [R6+URZ], R3 ;  /* 0x00000003060085a7 */ /* 0x000e64000800007f */
[----:B-1----:R-:W-:Y:S05]  /*7b50*/  @!P0 BRA `(.L_x_134) ;  /* 0xfffffffc00f08947 */ /* 0x002fea000383ffff */
[----:B------:R-:W-:Y:S05]  /*7b60*/  BRA `(.L_x_199) ;  /* 0xffffffe0005c7947 */ /* 0x000fea000383ffff */
.L_x_135:
[----:B0-----:R0:W1:Y:S02]  /*7b70*/  SYNCS.PHASECHK.TRANS64.TRYWAIT P0, [R7+URZ], R4 ;  /* 0x00000004070075a7 */ /* 0x001064000800017f */
[----:B-1----:R-:W-:Y:S05]  /*7b80*/  @!P0 NANOSLEEP.SYNCS 0x989680 ;  /* 0x009896800000895d */ /* 0x002fea0003900000 */
[----:B------:R-:W1:Y:S02]  /*7b90*/  @!P0 SYNCS.PHASECHK.TRANS64 P0, [R7+URZ], R4 ;  /* 0x00000004070085a7 */ /* 0x000e64000800007f */
[----:B-1----:R-:W-:Y:S05]  /*7ba0*/  @!P0 BRA `(.L_x_135) ;  /* 0xfffffffc00f08947 */ /* 0x002fea000383ffff */
[----:B------:R-:W-:Y:S05]  /*7bb0*/  BRA `(.L_x_200) ;  /* 0xffffffe0006c7947 */ /* 0x000fea000383ffff */
.L_x_136:
[----:B0-----:R0:W1:Y:S02]  /*7bc0*/  SYNCS.PHASECHK.TRANS64.TRYWAIT P0, [R6+URZ], R3 ;  /* 0x00000003060075a7 */ /* 0x001064000800017f */
[----:B-1----:R-:W-:Y:S05]  /*7bd0*/  @!P0 NANOSLEEP.SYNCS 0x989680 ;  /* 0x009896800000895d */ /* 0x002fea0003900000 */
[----:B------:R-:W1:Y:S02]  /*7be0*/  @!P0 SYNCS.PHASECHK.TRANS64 P0, [R6+URZ], R3 ;  /* 0x00000003060085a7 */ /* 0x000e64000800007f */
[----:B-1----:R-:W-:Y:S05]  /*7bf0*/  @!P0 BRA `(.L_x_136) ;  /* 0xfffffffc00f08947 */ /* 0x002fea000383ffff */
[----:B------:R-:W-:Y:S05]  /*7c00*/  BRA `(.L_x_201) ;  /* 0xffffffe0007c7947 */ /* 0x000fea000383ffff */
.L_x_137:
[----:B0-----:R0:W1:Y:S02]  /*7c10*/  SYNCS.PHASECHK.TRANS64.TRYWAIT P0, [R7+URZ], R4 ;  /* 0x00000004070075a7 */ /* 0x001064000800017f */
[----:B-1----:R-:W-:Y:S05]  /*7c20*/  @!P0 NANOSLEEP.SYNCS 0x989680 ;  /* 0x009896800000895d */ /* 0x002fea0003900000 */
[----:B------:R-:W1:Y:S02]  /*7c30*/  @!P0 SYNCS.PHASECHK.TRANS64 P0, [R7+URZ], R4 ;  /* 0x00000004070085a7 */ /* 0x000e64000800007f */
[----:B-1----:R-:W-:Y:S05]  /*7c40*/  @!P0 BRA `(.L_x_137) ;  /* 0xfffffffc00f08947 */ /* 0x002fea000383ffff */
[----:B------:R-:W-:Y:S05]  /*7c50*/  BRA `(.L_x_202) ;  /* 0xffffffe0008c7947 */ /* 0x000fea000383ffff */
.L_x_138:
[----:B0-----:R0:W1:Y:S02]  /*7c60*/  SYNCS.PHASECHK.TRANS64.TRYWAIT P0, [R6+URZ], R3 ;  /* 0x00000003060075a7 */ /* 0x001064000800017f */
[----:B-1----:R-:W-:Y:S05]  /*7c70*/  @!P0 NANOSLEEP.SYNCS 0x989680 ;  /* 0x009896800000895d */ /* 0x002fea0003900000 */
[----:B------:R-:W1:Y:S02]  /*7c80*/  @!P0 SYNCS.PHASECHK.TRANS64 P0, [R6+URZ], R3 ;  /* 0x00000003060085a7 */ /* 0x000e64000800007f */
[----:B-1----:R-:W-:Y:S05]  /*7c90*/  @!P0 BRA `(.L_x_138) ;  /* 0xfffffffc00f08947 */ /* 0x002fea000383ffff */
[----:B------:R-:W-:Y:S05]  /*7ca0*/  BRA `(.L_x_203) ;  /* 0xffffffe0009c7947 */ /* 0x000fea000383ffff */
.L_x_139:
[----:B0-----:R0:W1:Y:S02]  /*7cb0*/  SYNCS.PHASECHK.TRANS64.TRYWAIT P0, [R7+URZ], R4 ;  /* 0x00000004070075a7 */ /* 0x001064000800017f */
[----:B-1----:R-:W-:Y:S05]  /*7cc0*/  @!P0 NANOSLEEP.SYNCS 0x989680 ;  /* 0x009896800000895d */ /* 0x002fea0003900000 */
[----:B------:R-:W1:Y:S02]  /*7cd0*/  @!P0 SYNCS.PHASECHK.TRANS64 P0, [R7+URZ], R4 ;  /* 0x00000004070085a7 */ /* 0x000e64000800007f */
[----:B-1----:R-:W-:Y:S05]  /*7ce0*/  @!P0 BRA `(.L_x_139) ;  /* 0xfffffffc00f08947 */ /* 0x002fea000383ffff */
[----:B------:R-:W-:Y:S05]  /*7cf0*/  BRA `(.L_x_204) ;  /* 0xffffffe000ac7947 */ /* 0x000fea000383ffff */
.L_x_140:
[----:B0-----:R0:W1:Y:S02]  /*7d00*/  SYNCS.PHASECHK.TRANS64.TRYWAIT P0, [R6+URZ], R3 ;  /* 0x00000003060075a7 */ /* 0x001064000800017f */
[----:B-1----:R-:W-:Y:S05]  /*7d10*/  @!P0 NANOSLEEP.SYNCS 0x989680 ;  /* 0x009896800000895d */ /* 0x002fea0003900000 */
[----:B------:R-:W1:Y:S02]  /*7d20*/  @!P0 SYNCS.PHASECHK.TRANS64 P0, [R6+URZ], R3 ;  /* 0x00000003060085a7 */ /* 0x000e64000800007f */
[----:B-1----:R-:W-:Y:S05]  /*7d30*/  @!P0 BRA `(.L_x_140) ;  /* 0xfffffffc00f08947 */ /* 0x002fea000383ffff */
[----:B------:R-:W-:Y:S05]  /*7d40*/  BRA `(.L_x_205) ;  /* 0xffffffe000bc7947 */ /* 0x000fea000383ffff */
.L_x_141:
[----:B0-----:R0:W1:Y:S02]  /*7d50*/  SYNCS.PHASECHK.TRANS64.TRYWAIT P0, [R7+URZ], R4 ;  /* 0x00000004070075a7 */ /* 0x001064000800017f */
[----:B-1----:R-:W-:Y:S05]  /*7d60*/  @!P0 NANOSLEEP.SYNCS 0x989680 ;  /* 0x009896800000895d */ /* 0x002fea0003900000 */
[----:B------:R-:W1:Y:S02]  /*7d70*/  @!P0 SYNCS.PHASECHK.TRANS64 P0, [R7+URZ], R4 ;  /* 0x00000004070085a7 */ /* 0x000e64000800007f */
[----:B-1----:R-:W-:Y:S05]  /*7d80*/  @!P0 BRA `(.L_x_141) ;  /* 0xfffffffc00f08947 */ /* 0x002fea000383ffff */
[----:B------:R-:W-:Y:S05]  /*7d90*/  BRA `(.L_x_206) ;  /* 0xffffffe000cc7947 */ /* 0x000fea000383ffff */
.L_x_142:
[----:B0-----:R0:W1:Y:S02]  /*7da0*/  SYNCS.PHASECHK.TRANS64.TRYWAIT P0, [R6+URZ], R3 ;  /* 0x00000003060075a7 */ /* 0x001064000800017f */
[----:B-1----:R-:W-:Y:S05]  /*7db0*/  @!P0 NANOSLEEP.SYNCS 0x989680 ;  /* 0x009896800000895d */ /* 0x002fea0003900000 */
[----:B------:R-:W1:Y:S02]  /*7dc0*/  @!P0 SYNCS.PHASECHK.TRANS64 P0, [R6+URZ], R3 ;  /* 0x00000003060085a7 */ /* 0x000e64000800007f */
[----:B-1----:R-:W-:Y:S05]  /*7dd0*/  @!P0 BRA `(.L_x_142) ;  /* 0xfffffffc00f08947 */ /* 0x002fea000383ffff */
[----:B------:R-:W-:Y:S05]  /*7de0*/  BRA `(.L_x_207) ;  /* 0xffffffe000dc7947 */ /* 0x000fea000383ffff */
.L_x_143:
[----:B0-----:R0:W1:Y:S02]  /*7df0*/  SYNCS.PHASECHK.TRANS64.TRYWAIT P0, [R7+URZ], R4 ;  /* 0x00000004070075a7 */ /* 0x001064000800017f */
[----:B-1----:R-:W-:Y:S05]  /*7e00*/  @!P0 NANOSLEEP.SYNCS 0x989680 ;  /* 0x009896800000895d */ /* 0x002fea0003900000 */
[----:B------:R-:W1:Y:S02]  /*7e10*/  @!P0 SYNCS.PHASECHK.TRANS64 P0, [R7+URZ], R4 ;  /* 0x00000004070085a7 */ /* 0x000e64000800007f */
[----:B-1----:R-:W-:Y:S05]  /*7e20*/  @!P0 BRA `(.L_x_143) ;  /* 0xfffffffc00f08947 */ /* 0x002fea000383ffff */
[----:B------:R-:W-:Y:S05]  /*7e30*/  BRA `(.L_x_208) ;  /* 0xffffffe000ec7947 */ /* 0x000fea000383ffff */
.L_x_144:
[----:B0-----:R0:W1:Y:S02]  /*7e40*/  SYNCS.PHASECHK.TRANS64.TRYWAIT P0, [R6+URZ], R3 ;  /* 0x00000003060075a7 */ /* 0x001064000800017f */
[----:B-1----:R-:W-:Y:S05]  /*7e50*/  @!P0 NANOSLEEP.SYNCS 0x989680 ;  /* 0x009896800000895d */ /* 0x002fea0003900000 */
[----:B------:R-:W1:Y:S02]  /*7e60*/  @!P0 SYNCS.PHASECHK.TRANS64 P0, [R6+URZ], R3 ;  /* 0x00000003060085a7 */ /* 0x000e64000800007f */
[----:B-1----:R-:W-:Y:S05]  /*7e70*/  @!P0 BRA `(.L_x_144) ;  /* 0xfffffffc00f08947 */ /* 0x002fea000383ffff */
[----:B------:R-:W-:Y:S05]  /*7e80*/  BRA `(.L_x_209) ;  /* 0xffffffe000fc7947 */ /* 0x000fea000383ffff */
.L_x_145:
[----:B0-----:R0:W1:Y:S02]  /*7e90*/  SYNCS.PHASECHK.TRANS64.TRYWAIT P0, [R7+URZ], R4 ;  /* 0x00000004070075a7 */ /* 0x001064000800017f */
[----:B-1----:R-:W-:Y:S05]  /*7ea0*/  @!P0 NANOSLEEP.SYNCS 0x989680 ;  /* 0x009896800000895d */ /* 0x002fea0003900000 */
[----:B------:R-:W1:Y:S02]  /*7eb0*/  @!P0 SYNCS.PHASECHK.TRANS64 P0, [R7+URZ], R4 ;  /* 0x00000004070085a7 */ /* 0x000e64000800007f */
[----:B-1----:R-:W-:Y:S05]  /*7ec0*/  @!P0 BRA `(.L_x_145) ;  /* 0xfffffffc00f08947 */ /* 0x002fea000383ffff */
[----:B------:R-:W-:Y:S05]  /*7ed0*/  BRA `(.L_x_210) ;  /* 0xffffffe4000c7947 */ /* 0x000fea000383ffff */
.L_x_146:
[----:B0-----:R0:W1:Y:S02]  /*7ee0*/  SYNCS.PHASECHK.TRANS64.TRYWAIT P0, [R6+URZ], R3 ;  /* 0x00000003060075a7 */ /* 0x001064000800017f */
[----:B-1----:R-:W-:Y:S05]  /*7ef0*/  @!P0 NANOSLEEP.SYNCS 0x989680 ;  /* 0x009896800000895d */ /* 0x002fea0003900000 */
[----:B------:R-:W1:Y:S02]  /*7f00*/  @!P0 SYNCS.PHASECHK.TRANS64 P0, [R6+URZ], R3 ;  /* 0x00000003060085a7 */ /* 0x000e64000800007f */
[----:B-1----:R-:W-:Y:S05]  /*7f10*/  @!P0 BRA `(.L_x_146) ;  /* 0xfffffffc00f08947 */ /* 0x002fea000383ffff */
[----:B------:R-:W-:Y:S05]  /*7f20*/  BRA `(.L_x_211) ;  /* 0xffffffe4001c7947 */ /* 0x000fea000383ffff */
.L_x_147:
[----:B0-----:R0:W1:Y:S02]  /*7f30*/  SYNCS.PHASECHK.TRANS64.TRYWAIT P0, [R7+URZ], R4 ;  /* 0x00000004070075a7 */ /* 0x001064000800017f */
[----:B-1----:R-:W-:Y:S05]  /*7f40*/  @!P0 NANOSLEEP.SYNCS 0x989680 ;  /* 0x009896800000895d */ /* 0x002fea0003900000 */
[----:B------:R-:W1:Y:S02]  /*7f50*/  @!P0 SYNCS.PHASECHK.TRANS64 P0, [R7+URZ], R4 ;  /* 0x00000004070085a7 */ /* 0x000e64000800007f */
[----:B-1----:R-:W-:Y:S05]  /*7f60*/  @!P0 BRA `(.L_x_147) ;  /* 0xfffffffc00f08947 */ /* 0x002fea000383ffff */
[----:B------:R-:W-:Y:S05]  /*7f70*/  BRA `(.L_x_212) ;  /* 0xffffffe4002c7947 */ /* 0x000fea000383ffff */
.L_x_148:
[----:B0-----:R0:W1:Y:S02]  /*7f80*/  SYNCS.PHASECHK.TRANS64.TRYWAIT P0, [R6+URZ], R3 ;  /* 0x00000003060075a7 */ /* 0x001064000800017f */
[----:B-1----:R-:W-:Y:S05]  /*7f90*/  @!P0 NANOSLEEP.SYNCS 0x989680 ;  /* 0x009896800000895d */ /* 0x002fea0003900000 */
[----:B------:R-:W1:Y:S02]  /*7fa0*/  @!P0 SYNCS.PHASECHK.TRANS64 P0, [R6+URZ], R3 ;  /* 0x00000003060085a7 */ /* 0x000e64000800007f */
[----:B-1----:R-:W-:Y:S05]  /*7fb0*/  @!P0 BRA `(.L_x_148) ;  /* 0xfffffffc00f08947 */ /* 0x002fea000383ffff */
[----:B------:R-:W-:Y:S05]  /*7fc0*/  BRA `(.L_x_213) ;  /* 0xffffffe4003c7947 */ /* 0x000fea000383ffff */
.L_x_149:
[----:B0-----:R0:W1:Y:S02]  /*7fd0*/  SYNCS.PHASECHK.TRANS64.TRYWAIT P0, [R7+URZ], R4 ;  /* 0x00000004070075a7 */ /* 0x001064000800017f */
[----:B-1----:R-:W-:Y:S05]  /*7fe0*/  @!P0 NANOSLEEP.SYNCS 0x989680 ;  /* 0x009896800000895d */ /* 0x002fea0003900000 */
[----:B------:R-:W1:Y:S02]  /*7ff0*/  @!P0 SYNCS.PHASECHK.TRANS64 P0, [R7+URZ], R4 ;  /* 0x00000004070085a7 */ /* 0x000e64000800007f */
[----:B-1----:R-:W-:Y:S05]  /*8000*/  @!P0 BRA `(.L_x_149) ;  /* 0xfffffffc00f08947 */ /* 0x002fea000383ffff */
[----:B------:R-:W-:Y:S05]  /*8010*/  BRA `(.L_x_214) ;  /* 0xffffffe4004c7947 */ /* 0x000fea000383ffff */
.L_x_150:
[----:B0-----:R0:W1:Y:S02]  /*8020*/  SYNCS.PHASECHK.TRANS64.TRYWAIT P0, [R6+URZ], R3 ;  /* 0x00000003060075a7 */ /* 0x001064000800017f */
[----:B-1----:R-:W-:Y:S05]  /*8030*/  @!P0 NANOSLEEP.SYNCS 0x989680 ;  /* 0x009896800000895d */ /* 0x002fea0003900000 */
[----:B------:R-:W1:Y:S02]  /*8040*/  @!P0 SYNCS.PHASECHK.TRANS64 P0, [R6+URZ], R3 ;  /* 0x00000003060085a7 */ /* 0x000e64000800007f */
[----:B-1----:R-:W-:Y:S05]  /*8050*/  @!P0 BRA `(.L_x_150) ;  /* 0xfffffffc00f08947 */ /* 0x002fea000383ffff */
[----:B------:R-:W-:Y:S05]  /*8060*/  BRA `(.L_x_215) ;  /* 0xffffffe4005c7947 */ /* 0x000fea000383ffff */
.L_x_151:
[----:B0-----:R0:W1:Y:S02]  /*8070*/  SYNCS.PHASECHK.TRANS64.TRYWAIT P0, [R7+URZ], R4 ;  /* 0x00000004070075a7 */ /* 0x001064000800017f */
[----:B-1----:R-:W-:Y:S05]  /*8080*/  @!P0 NANOSLEEP.SYNCS 0x989680 ;  /* 0x009896800000895d */ /* 0x002fea0003900000 */
[----:B------:R-:W1:Y:S02]  /*8090*/  @!P0 SYNCS.PHASECHK.TRANS64 P0, [R7+URZ], R4 ;  /* 0x00000004070085a7 */ /* 0x000e64000800007f */
[----:B-1----:R-:W-:Y:S05]  /*80a0*/  @!P0 BRA `(.L_x_151) ;  /* 0xfffffffc00f08947 */ /* 0x002fea000383ffff */
[----:B------:R-:W-:Y:S05]  /*80b0*/  BRA `(.L_x_216) ;  /* 0xffffffe4006c7947 */ /* 0x000fea000383ffff */
.L_x_152:
[----:B0-----:R0:W1:Y:S02]  /*80c0*/  SYNCS.PHASECHK.TRANS64.TRYWAIT P0, [R6+URZ], R3 ;  /* 0x00000003060075a7 */ /* 0x001064000800017f */
[----:B-1----:R-:W-:Y:S05]  /*80d0*/  @!P0 NANOSLEEP.SYNCS 0x989680 ;  /* 0x009896800000895d */ /* 0x002fea0003900000 */
[----:B------:R-:W1:Y:S02]  /*80e0*/  @!P0 SYNCS.PHASECHK.TRANS64 P0, [R6+URZ], R3 ;  /* 0x00000003060085a7 */ /* 0x000e64000800007f */
[----:B-1----:R-:W-:Y:S05]  /*80f0*/  @!P0 BRA `(.L_x_152) ;  /* 0xfffffffc00f08947 */ /* 0x002fea000383ffff */
[----:B------:R-:W-:Y:S05]  /*8100*/  BRA `(.L_x_217) ;  /* 0xffffffe4007c7947 */ /* 0x000fea000383ffff */
.L_x_153:
[----:B0-----:R0:W1:Y:S02]  /*8110*/  SYNCS.PHASECHK.TRANS64.TRYWAIT P0, [R7+URZ], R4 ;  /* 0x00000004070075a7 */ /* 0x001064000800017f */
[----:B-1----:R-:W-:Y:S05]  /*8120*/  @!P0 NANOSLEEP.SYNCS 0x989680 ;  /* 0x009896800000895d */ /* 0x002fea0003900000 */
[----:B------:R-:W1:Y:S02]  /*8130*/  @!P0 SYNCS.PHASECHK.TRANS64 P0, [R7+URZ], R4 ;  /* 0x00000004070085a7 */ /* 0x000e64000800007f */
[----:B-1----:R-:W-:Y:S05]  /*8140*/  @!P0 BRA `(.L_x_153) ;  /* 0xfffffffc00f08947 */ /* 0x002fea000383ffff */
[----:B------:R-:W-:Y:S05]  /*8150*/  BRA `(.L_x_218) ;  /* 0xffffffe4008c7947 */ /* 0x000fea000383ffff */
.L_x_154:
[----:B0-----:R0:W1:Y:S02]  /*8160*/  SYNCS.PHASECHK.TRANS64.TRYWAIT P0, [R6+URZ], R3 ;  /* 0x00000003060075a7 */ /* 0x001064000800017f */
[----:B-1----:R-:W-:Y:S05]  /*8170*/  @!P0 NANOSLEEP.SYNCS 0x989680 ;  /* 0x009896800000895d */ /* 0x002fea0003900000 */
[----:B------:R-:W1:Y:S02]  /*8180*/  @!P0 SYNCS.PHASECHK.TRANS64 P0, [R6+URZ], R3 ;  /* 0x00000003060085a7 */ /* 0x000e64000800007f */
[----:B-1----:R-:W-:Y:S05]  /*8190*/  @!P0 BRA `(.L_x_154) ;  /* 0xfffffffc00f08947 */ /* 0x002fea000383ffff */
[----:B------:R-:W-:Y:S05]  /*81a0*/  BRA `(.L_x_219) ;  /* 0xffffffe4009c7947 */ /* 0x000fea000383ffff */
.L_x_155:
[----:B0-----:R0:W1:Y:S02]  /*81b0*/  SYNCS.PHASECHK.TRANS64.TRYWAIT P0, [R7+URZ], R4 ;  /* 0x00000004070075a7 */ /* 0x001064000800017f */
[----:B-1----:R-:W-:Y:S05]  /*81c0*/  @!P0 NANOSLEEP.SYNCS 0x989680 ;  /* 0x009896800000895d */ /* 0x002fea0003900000 */
[----:B------:R-:W1:Y:S02]  /*81d0*/  @!P0 SYNCS.PHASECHK.TRANS64 P0, [R7+URZ], R4 ;  /* 0x00000004070085a7 */ /* 0x000e64000800007f */
[----:B-1----:R-:W-:Y:S05]  /*81e0*/  @!P0 BRA `(.L_x_155) ;  /* 0xfffffffc00f08947 */ /* 0x002fea000383ffff */
[----:B------:R-:W-:Y:S05]  /*81f0*/  BRA `(.L_x_220) ;  /* 0xffffffe400ac7947 */ /* 0x000fea000383ffff */
.L_x_156:
[----:B0-----:R0:W1:Y:S02]  /*8200*/  SYNCS.PHASECHK.TRANS64.TRYWAIT P0, [R6+URZ], R3 ;  /* 0x00000003060075a7 */ /* 0x001064000800017f */
[----:B-1----:R-:W-:Y:S05]  /*8210*/  @!P0 NANOSLEEP.SYNCS 0x989680 ;  /* 0x009896800000895d */ /* 0x002fea0003900000 */
[----:B------:R-:W1:Y:S02]  /*8220*/  @!P0 SYNCS.PHASECHK.TRANS64 P0, [R6+URZ], R3 ;  /* 0x00000003060085a7 */ /* 0x000e64000800007f */
[----:B-1----:R-:W-:Y:S05]  /*8230*/  @!P0 BRA `(.L_x_156) ;  /* 0xfffffffc00f08947 */ /* 0x002fea000383ffff */
[----:B------:R-:W-:Y:S05]  /*8240*/  BRA `(.L_x_221) ;  /* 0xffffffe400bc7947 */ /* 0x000fea000383ffff */
.L_x_157:
[----:B0-----:R0:W1:Y:S02]  /*8250*/  SYNCS.PHASECHK.TRANS64.TRYWAIT P0, [R7+URZ], R4 ;  /* 0x00000004070075a7 */ /* 0x001064000800017f */
[----:B-1----:R-:W-:Y:S05]  /*8260*/  @!P0 NANOSLEEP.SYNCS 0x989680 ;  /* 0x009896800000895d */ /* 0x002fea0003900000 */
[----:B------:R-:W1:Y:S02]  /*8270*/  @!P0 SYNCS.PHASECHK.TRANS64 P0, [R7+URZ], R4 ;  /* 0x00000004070085a7 */ /* 0x000e64000800007f */
[----:B-1----:R-:W-:Y:S05]  /*8280*/  @!P0 BRA `(.L_x_157) ;  /* 0xfffffffc00f08947 */ /* 0x002fea000383ffff */
[----:B------:R-:W-:Y:S05]  /*8290*/  BRA `(.L_x_222) ;  /* 0xffffffe400cc7947 */ /* 0x000fea000383ffff */
.L_x_158:
[----:B0-----:R0:W1:Y:S02]  /*82a0*/  SYNCS.PHASECHK.TRANS64.TRYWAIT P0, [R6+URZ], R3 ;  /* 0x00000003060075a7 */ /* 0x001064000800017f */
[----:B-1----:R-:W-:Y:S05]  /*82b0*/  @!P0 NANOSLEEP.SYNCS 0x989680 ;  /* 0x009896800000895d */ /* 0x002fea0003900000 */
[----:B------:R-:W1:Y:S02]  /*82c0*/  @!P0 SYNCS.PHASECHK.TRANS64 P0, [R6+URZ], R3 ;  /* 0x00000003060085a7 */ /* 0x000e64000800007f */
[----:B-1----:R-:W-:Y:S05]  /*82d0*/  @!P0 BRA `(.L_x_158) ;  /* 0xfffffffc00f08947 */ /* 0x002fea000383ffff */
[----:B------:R-:W-:Y:S05]  /*82e0*/  BRA `(.L_x_223) ;  /* 0xffffffe400dc7947 */ /* 0x000fea000383ffff */
.L_x_159:
[----:B0-----:R0:W1:Y:S02]  /*82f0*/  SYNCS.PHASECHK.TRANS64.TRYWAIT P0, [R7+URZ], R4 ;  /* 0x00000004070075a7 */ /* 0x001064000800017f */
[----:B-1----:R-:W-:Y:S05]  /*8300*/  @!P0 NANOSLEEP.SYNCS 0x989680 ;  /* 0x009896800000895d */ /* 0x002fea0003900000 */
[----:B------:R-:W1:Y:S02]  /*8310*/  @!P0 SYNCS.PHASECHK.TRANS64 P0, [R7+URZ], R4 ;  /* 0x00000004070085a7 */ /* 0x000e64000800007f */
[----:B-1----:R-:W-:Y:S05]  /*8320*/  @!P0 BRA `(.L_x_159) ;  /* 0xfffffffc00f08947 */ /* 0x002fea000383ffff */
[----:B------:R-:W-:Y:S05]  /*8330*/  BRA `(.L_x_224) ;  /* 0xffffffe400ec7947 */ /* 0x000fea000383ffff */
.L_x_160:
[----:B0-----:R0:W1:Y:S02]  /*8340*/  SYNCS.PHASECHK.TRANS64.TRYWAIT P0, [R6+URZ], R3 ;  /* 0x00000003060075a7 */ /* 0x001064000800017f */
[----:B-1----:R-:W-:Y:S05]  /*8350*/  @!P0 NANOSLEEP.SYNCS 0x989680 ;  /* 0x009896800000895d */ /* 0x002fea0003900000 */
[----:B------:R-:W1:Y:S02]  /*8360*/  @!P0 SYNCS.PHASECHK.TRANS64 P0, [R6+URZ], R3 ;  /* 0x00000003060085a7 */ /* 0x000e64000800007f */
[----:B-1----:R-:W-:Y:S05]  /*8370*/  @!P0 BRA `(.L_x_160) ;  /* 0xfffffffc00f08947 */ /* 0x002fea000383ffff */
[----:B------:R-:W-:Y:S05]  /*8380*/  BRA `(.L_x_225) ;  /* 0xffffffe400fc7947 */ /* 0x000fea000383ffff */
.L_x_161:
[----:B0-----:R0:W1:Y:S02]  /*8390*/  SYNCS.PHASECHK.TRANS64.TRYWAIT P0, [R7+URZ], R4 ;  /* 0x00000004070075a7 */ /* 0x001064000800017f */
[----:B-1----:R-:W-:Y:S05]  /*83a0*/  @!P0 NANOSLEEP.SYNCS 0x989680 ;  /* 0x009896800000895d */ /* 0x002fea0003900000 */
[----:B------:R-:W1:Y:S02]  /*83b0*/  @!P0 SYNCS.PHASECHK.TRANS64 P0, [R7+URZ], R4 ;  /* 0x00000004070085a7 */ /* 0x000e64000800007f */
[----:B-1----:R-:W-:Y:S05]  /*83c0*/  @!P0 BRA `(.L_x_161) ;  /* 0xfffffffc00f08947 */ /* 0x002fea000383ffff */
[----:B------:R-:W-:Y:S05]  /*83d0*/  BRA `(.L_x_226) ;  /* 0xffffffe8000c7947 */ /* 0x000fea000383ffff */
.L_x_162:
[----:B0-----:R0:W1:Y:S02]  /*83e0*/  SYNCS.PHASECHK.TRANS64.TRYWAIT P0, [R6+URZ], R3 ;  /* 0x00000003060075a7 */ /* 0x001064000800017f */
[----:B-1----:R-:W-:Y:S05]  /*83f0*/  @!P0 NANOSLEEP.SYNCS 0x989680 ;  /* 0x009896800000895d */ /* 0x002fea0003900000 */
[----:B------:R-:W1:Y:S02]  /*8400*/  @!P0 SYNCS.PHASECHK.TRANS64 P0, [R6+URZ], R3 ;  /* 0x00000003060085a7 */ /* 0x000e64000800007f */
[----:B-1----:R-:W-:Y:S05]  /*8410*/  @!P0 BRA `(.L_x_162) ;  /* 0xfffffffc00f08947 */ /* 0x002fea000383ffff */
[----:B------:R-:W-:Y:S05]  /*8420*/  BRA `(.L_x_227) ;  /* 0xffffffe8001c7947 */ /* 0x000fea000383ffff */
.L_x_163:
[----:B0-----:R0:W1:Y:S02]  /*8430*/  SYNCS.PHASECHK.TRANS64.TRYWAIT P0, [R7+URZ], R4 ;  /* 0x00000004070075a7 */ /* 0x001064000800017f */
[----:B-1----:R-:W-:Y:S05]  /*8440*/  @!P0 NANOSLEEP.SYNCS 0x989680 ;  /* 0x009896800000895d */ /* 0x002fea0003900000 */
[----:B------:R-:W1:Y:S02]  /*8450*/  @!P0 SYNCS.PHASECHK.TRANS64 P0, [R7+URZ], R4 ;  /* 0x00000004070085a7 */ /* 0x000e64000800007f */
[----:B-1----:R-:W-:Y:S05]  /*8460*/  @!P0 BRA `(.L_x_163) ;  /* 0xfffffffc00f08947 */ /* 0x002fea000383ffff */
[----:B------:R-:W-:Y:S05]  /*8470*/  BRA `(.L_x_228) ;  /* 0xffffffe8002c7947 */ /* 0x000fea000383ffff */
.L_x_164:
[----:B0-----:R0:W1:Y:S02]  /*8480*/  SYNCS.PHASECHK.TRANS64.TRYWAIT P0, [R6+URZ], R3 ;  /* 0x00000003060075a7 */ /* 0x001064000800017f */
[----:B-1----:R-:W-:Y:S05]  /*8490*/  @!P0 NANOSLEEP.SYNCS 0x989680 ;  /* 0x009896800000895d */ /* 0x002fea0003900000 */
[----:B------:R-:W1:Y:S02]  /*84a0*/  @!P0 SYNCS.PHASECHK.TRANS64 P0, [R6+URZ], R3 ;  /* 0x00000003060085a7 */ /* 0x000e64000800007f */
[----:B-1----:R-:W-:Y:S05]  /*84b0*/  @!P0 BRA `(.L_x_164) ;  /* 0xfffffffc00f08947 */ /* 0x002fea000383ffff */
[----:B------:R-:W-:Y:S05]  /*84c0*/  BRA `(.L_x_229) ;  /* 0xffffffe8003c7947 */ /* 0x000fea000383ffff */
.L_x_165:
[----:B0-----:R0:W1:Y:S02]  /*84d0*/  SYNCS.PHASECHK.TRANS64.TRYWAIT P0, [R7+URZ], R4 ;  /* 0x00000004070075a7 */ /* 0x001064000800017f */
[----:B-1----:R-:W-:Y:S05]  /*84e0*/  @!P0 NANOSLEEP.SYNCS 0x989680 ;  /* 0x009896800000895d */ /* 0x002fea0003900000 */
[----:B------:R-:W1:Y:S02]  /*84f0*/  @!P0 SYNCS.PHASECHK.TRANS64 P0, [R7+URZ], R4 ;  /* 0x00000004070085a7 */ /* 0x000e64000800007f */
[----:B-1----:R-:W-:Y:S05]  /*8500*/  @!P0 BRA `(.L_x_165) ;  /* 0xfffffffc00f08947 */ /* 0x002fea000383ffff */
[----:B------:R-:W-:Y:S05]  /*8510*/  BRA `(.L_x_230) ;  /* 0xffffffe8004c7947 */ /* 0x000fea000383ffff */
.L_x_166:
[----:B0-----:R0:W1:Y:S02]  /*8520*/  SYNCS.PHASECHK.TRANS64.TRYWAIT P0, [R6+URZ], R3 ;  /* 0x00000003060075a7 */ /* 0x001064000800017f */
[----:B-1----:R-:W-:Y:S05]  /*8530*/  @!P0 NANOSLEEP.SYNCS 0x989680 ;  /* 0x009896800000895d */ /* 0x002fea0003900000 */
[----:B------:R-:W1:Y:S02]  /*8540*/  @!P0 SYNCS.PHASECHK.TRANS64 P0, [R6+URZ], R3 ;  /* 0x00000003060085a7 */ /* 0x000e64000800007f */
[----:B-1----:R-:W-:Y:S05]  /*8550*/  @!P0 BRA `(.L_x_166) ;  /* 0xfffffffc00f08947 */ /* 0x002fea000383ffff */
[----:B------:R-:W-:Y:S05]  /*8560*/  BRA `(.L_x_231) ;  /* 0xffffffe8005c7947 */ /* 0x000fea000383ffff */
.L_x_167:
[----:B0-----:R0:W1:Y:S02]  /*8570*/  SYNCS.PHASECHK.TRANS64.TRYWAIT P0, [R7+URZ], R4 ;  /* 0x00000004070075a7 */ /* 0x001064000800017f */
[----:B-1----:R-:W-:Y:S05]  /*8580*/  @!P0 NANOSLEEP.SYNCS 0x989680 ;  /* 0x009896800000895d */ /* 0x002fea0003900000 */
[----:B------:R-:W1:Y:S02]  /*8590*/  @!P0 SYNCS.PHASECHK.TRANS64 P0, [R7+URZ], R4 ;  /* 0x00000004070085a7 */ /* 0x000e64000800007f */
[----:B-1----:R-:W-:Y:S05]  /*85a0*/  @!P0 BRA `(.L_x_167) ;  /* 0xfffffffc00f08947 */ /* 0x002fea000383ffff */
[----:B------:R-:W-:Y:S05]  /*85b0*/  BRA `(.L_x_232) ;  /* 0xffffffe8006c7947 */ /* 0x000fea000383ffff */
.L_x_168:
[----:B0-----:R0:W1:Y:S02]  /*85c0*/  SYNCS.PHASECHK.TRANS64.TRYWAIT P0, [R6+URZ], R3 ;  /* 0x00000003060075a7 */ /* 0x001064000800017f */
[----:B-1----:R-:W-:Y:S05]  /*85d0*/  @!P0 NANOSLEEP.SYNCS 0x989680 ;  /* 0x009896800000895d */ /* 0x002fea0003900000 */
[----:B------:R-:W1:Y:S02]  /*85e0*/  @!P0 SYNCS.PHASECHK.TRANS64 P0, [R6+URZ], R3 ;  /* 0x00000003060085a7 */ /* 0x000e64000800007f */
[----:B-1----:R-:W-:Y:S05]  /*85f0*/  @!P0 BRA `(.L_x_168) ;  /* 0xfffffffc00f08947 */ /* 0x002fea000383ffff */
[----:B------:R-:W-:Y:S05]  /*8600*/  BRA `(.L_x_233) ;  /* 0xffffffe8007c7947 */ /* 0x000fea000383ffff */
.L_x_169:
[----:B0-----:R0:W1:Y:S02]  /*8610*/  SYNCS.PHASECHK.TRANS64.TRYWAIT P0, [R7+URZ], R4 ;  /* 0x00000004070075a7 */ /* 0x001064000800017f */
[----:B-1----:R-:W-:Y:S05]  /*8620*/  @!P0 NANOSLEEP.SYNCS 0x989680 ;  /* 0x009896800000895d */ /* 0x002fea0003900000 */
[----:B------:R-:W1:Y:S02]  /*8630*/  @!P0 SYNCS.PHASECHK.TRANS64 P0, [R7+URZ], R4 ;  /* 0x00000004070085a7 */ /* 0x000e64000800007f */
[----:B-1----:R-:W-:Y:S05]  /*8640*/  @!P0 BRA `(.L_x_169) ;  /* 0xfffffffc00f08947 */ /* 0x002fea000383ffff */
[----:B------:R-:W-:Y:S05]  /*8650*/  BRA `(.L_x_234) ;  /* 0xffffffe8008c7947 */ /* 0x000fea000383ffff */
.L_x_170:
[----:B0-----:R0:W1:Y:S02]  /*8660*/  SYNCS.PHASECHK.TRANS64.TRYWAIT P0, [R6+URZ], R3 ;  /* 0x00000003060075a7 */ /* 0x001064000800017f */
[----:B-1----:R-:W-:Y:S05]  /*8670*/  @!P0 NANOSLEEP.SYNCS 0x989680 ;  /* 0x009896800000895d */ /* 0x002fea0003900000 */
[----:B------:R-:W1:Y:S02]  /*8680*/  @!P0 SYNCS.PHASECHK.TRANS64 P0, [R6+URZ], R3 ;  /* 0x00000003060085a7 */ /* 0x000e64000800007f */
[----:B-1----:R-:W-:Y:S05]  /*8690*/  @!P0 BRA `(.L_x_170) ;  /* 0xfffffffc00f08947 */ /* 0x002fea000383ffff */
[----:B------:R-:W-:Y:S05]  /*86a0*/  BRA `(.L_x_235) ;  /* 0xffffffe8009c7947 */ /* 0x000fea000383ffff */
.L_x_171:
[----:B0-----:R0:W1:Y:S02]  /*86b0*/  SYNCS.PHASECHK.TRANS64.TRYWAIT P0, [R7+URZ], R4 ;  /* 0x00000004070075a7 */ /* 0x001064000800017f */
[----:B-1----:R-:W-:Y:S05]  /*86c0*/  @!P0 NANOSLEEP.SYNCS 0x989680 ;  /* 0x009896800000895d */ /* 0x002fea0003900000 */
[----:B------:R-:W1:Y:S02]  /*86d0*/  @!P0 SYNCS.PHASECHK.TRANS64 P0, [R7+URZ], R4 ;  /* 0x00000004070085a7 */ /* 0x000e64000800007f */
[----:B-1----:R-:W-:Y:S05]  /*86e0*/  @!P0 BRA `(.L_x_171) ;  /* 0xfffffffc00f08947 */ /* 0x002fea000383ffff */
[----:B------:R-:W-:Y:S05]  /*86f0*/  BRA `(.L_x_236) ;  /* 0xffffffe800ac7947 */ /* 0x000fea000383ffff */
.L_x_172:
[----:B0-----:R0:W1:Y:S02]  /*8700*/  SYNCS.PHASECHK.TRANS64.TRYWAIT P0, [R6+URZ], R3 ;  /* 0x00000003060075a7 */ /* 0x001064000800017f */
[----:B-1----:R-:W-:Y:S05]  /*8710*/  @!P0 NANOSLEEP.SYNCS 0x989680 ;  /* 0x009896800000895d */ /* 0x002fea0003900000 */
[----:B------:R-:W1:Y:S02]  /*8720*/  @!P0 SYNCS.PHASECHK.TRANS64 P0, [R6+URZ], R3 ;  /* 0x00000003060085a7 */ /* 0x000e64000800007f */
[----:B-1----:R-:W-:Y:S05]  /*8730*/  @!P0 BRA `(.L_x_172) ;  /* 0xfffffffc00f08947 */ /* 0x002fea000383ffff */
[----:B------:R-:W-:Y:S05]  /*8740*/  BRA `(.L_x_237) ;  /* 0xffffffe800bc7947 */ /* 0x000fea000383ffff */
.L_x_173:
[----:B0-----:R0:W1:Y:S02]  /*8750*/  SYNCS.PHASECHK.TRANS64.TRYWAIT P0, [R7+URZ], R4 ;  /* 0x00000004070075a7 */ /* 0x001064000800017f */
[----:B-1----:R-:W-:Y:S05]  /*8760*/  @!P0 NANOSLEEP.SYNCS 0x989680 ;  /* 0x009896800000895d */ /* 0x002fea0003900000 */
[----:B------:R-:W1:Y:S02]  /*8770*/  @!P0 SYNCS.PHASECHK.TRANS64 P0, [R7+URZ], R4 ;  /* 0x00000004070085a7 */ /* 0x000e64000800007f */
[----:B-1----:R-:W-:Y:S05]  /*8780*/  @!P0 BRA `(.L_x_173) ;  /* 0xfffffffc00f08947 */ /* 0x002fea000383ffff */
[----:B------:R-:W-:Y:S05]  /*8790*/  BRA `(.L_x_238) ;  /* 0xffffffe800cc7947 */ /* 0x000fea000383ffff */
.L_x_174:
[----:B0-----:R0:W1:Y:S02]  /*87a0*/  SYNCS.PHASECHK.TRANS64.TRYWAIT P0, [R6+URZ], R3 ;  /* 0x00000003060075a7 */ /* 0x001064000800017f */
[----:B-1----:R-:W-:Y:S05]  /*87b0*/  @!P0 NANOSLEEP.SYNCS 0x989680 ;  /* 0x009896800000895d */ /* 0x002fea0003900000 */
[----:B------:R-:W1:Y:S02]  /*87c0*/  @!P0 SYNCS.PHASECHK.TRANS64 P0, [R6+URZ], R3 ;  /* 0x00000003060085a7 */ /* 0x000e64000800007f */
[----:B-1----:R-:W-:Y:S05]  /*87d0*/  @!P0 BRA `(.L_x_174) ;  /* 0xfffffffc00f08947 */ /* 0x002fea000383ffff */
[----:B------:R-:W-:Y:S05]  /*87e0*/  BRA `(.L_x_239) ;  /* 0xffffffe800dc7947 */ /* 0x000fea000383ffff */
.L_x_175:
[----:B-1----:R1:W2:Y:S02]  /*87f0*/  SYNCS.PHASECHK.TRANS64.TRYWAIT P0, [R7+URZ], R4 ;  /* 0x00000004070075a7 */ /* 0x0022a4000800017f */
[----:B--2---:R-:W-:Y:S05]  /*8800*/  @!P0 NANOSLEEP.SYNCS 0x989680 ;  /* 0x009896800000895d */ /* 0x004fea0003900000 */
[----:B------:R-:W2:Y:S02]  /*8810*/  @!P0 SYNCS.PHASECHK.TRANS64 P0, [R7+URZ], R4 ;  /* 0x00000004070085a7 */ /* 0x000ea4000800007f */
[----:B--2---:R-:W-:Y:S05]  /*8820*/  @!P0 BRA `(.L_x_175) ;  /* 0xfffffffc00f08947 */ /* 0x004fea000383ffff */
[----:B------:R-:W-:Y:S05]  /*8830*/  BRA `(.L_x_240) ;  /* 0xffffffe800e47947 */ /* 0x000fea000383ffff */
.L_x_241:
[----:B------:R-:W-:-:S00]  /*8840*/  BRA `(.L_x_241) ;  /* 0xfffffffc00fc7947 */ /* 0x000fc0000383ffff */
[----:B------:R-:W-:-:S00]  /*8850*/  NOP ;  /* 0x0000000000007918 */ /* 0x000fc00000000000 */
        /* <DEDUP_REMOVED lines=10> */
.L_x_242:


//--------------------- .nv.global.init           --------------------------
	.section	.nv.global.init,"aw",@progbits
.nv.global.init:
	.type		$str$22,@object
	.size		$str$22,($str$23 - $str$22)
$str$22:
        /*0000*/ 	.byte	0x6b, 0x5f, 0x74, 0x69, 0x6c, 0x65, 0x5f, 0x63, 0x6f, 0x75, 0x6e, 0x74, 0x20, 0x3e, 0x3d, 0x20
        /*0010*/ 	.byte	0x31, 0x00
	.type		$str$23,@object
	.size		$str$23,(__unnamed_1 - $str$23)
$str$23:
        /*0012*/ 	.byte	0x2f, 0x74, 0x6d, 0x70, 0x2f, 0x63, 0x75, 0x74, 0x6c, 0x61, 0x73, 0x73, 0x5f, 0x73, 0x77, 0x65
        /*0022*/ 	.byte	0x65, 0x70, 0x5f, 0x73, 0x72, 0x63, 0x2f, 0x69, 0x6e, 0x63, 0x6c, 0x75, 0x64, 0x65, 0x2f, 0x63
        /*0032*/ 	.byte	0x75, 0x74, 0x6c, 0x61, 0x73, 0x73, 0x2f, 0x67, 0x65, 0x6d, 0x6d, 0x2f, 0x63, 0x6f, 0x6c, 0x6c
        /*0042*/ 	.byte	0x65, 0x63, 0x74, 0x69, 0x76, 0x65, 0x2f, 0x73, 0x6d, 0x39, 0x30, 0x5f, 0x6d, 0x6d, 0x61, 0x5f
        /*0052*/ 	.byte	0x74, 0x6d, 0x61, 0x5f, 0x67, 0x6d, 0x6d, 0x61, 0x5f, 0x73, 0x73, 0x5f, 0x77, 0x61, 0x72, 0x70
        /*0062*/ 	.byte	0x73, 0x70, 0x65, 0x63, 0x69, 0x61, 0x6c, 0x69, 0x7a, 0x65, 0x64, 0x2e, 0x68, 0x70, 0x70, 0x00
	.type		__unnamed_1,@object
	.size		__unnamed_1,(.L_0 - __unnamed_1)
__unnamed_1:
        /*0072*/ 	.byte	0x76, 0x6f, 0x69, 0x64, 0x20, 0x63, 0x75, 0x74, 0x6c, 0x61, 0x73, 0x73, 0x3a, 0x3a, 0x67, 0x65
        /* <DEDUP_REMOVED lines=171> */
        /*0b32*/ 	.byte	0x64, 0x65, 0x6e, 0x74, 0x69, 0x74, 0x79, 0x5d, 0x00
.L_0:


//--------------------- .nv.shared._ZN7cutlass13device_kernelINS_4gemm6kernel13GemmUniversalIN4cute5tupleIJiiiiEEENS1_10collective13CollectiveMmaINS1_34MainloopSm90TmaGmmaWarpSpecializedILi56ENS5_IJNS4_1CILi1EEESB_SB_EEENS1_32KernelTmaWarpSpecializedPingpongEEENS5_IJNSA_ILi64EEESF_NSA_ILi32EEEEEEaNS5_IJlSB_lEEEaSI_NS4_8TiledMMAINS4_8MMA_AtomIJNS4_4SM904GMMA26MMA_64x64x32_S32S8S8_SS_TNEEEENS4_6LayoutISC_NS5_IJNSA_ILi0EEESQ_SQ_EEEEENS5_IJNS4_10UnderscoreEST_ST_EEEEENS4_13SM90_TMA_LOADENS4_14ComposedLayoutINS4_7SwizzleILi1ELi4ELi3EEENS4_18smem_ptr_flag_bitsILi8EEENSP_INS5_IJNSA_ILi8EEESG_EEENS5_IJSG_SB_EEEEEEEvNS4_8identityESW_S16_vS17_EENS_8epilogue10collective6detail29Sm90TmaWarpSpecializedAdapterINS1A_15DefaultEpilogueIaSI_SI_NS19_6thread17LinearCombinationIaLi1EiiLNS1E_9ScaleType4KindE0ELNS_15FloatRoundStyleE2EaEENS1_15EpilogueDefaultEEEEEvvEEEEvNT_6ParamsE --------------------------
	.section	.nv.shared._ZN7cutlass13device_kernelINS_4gemm6kernel13GemmUniversalIN4cute5tupleIJiiiiEEENS1_10collective13CollectiveMmaINS1_34MainloopSm90TmaGmmaWarpSpecializedILi56ENS5_IJNS4_1CILi1EEESB_SB_EEENS1_32KernelTmaWarpSpecializedPingpongEEENS5_IJNSA_ILi64EEESF_NSA_ILi32EEEEEEaNS5_IJlSB_lEEEaSI_NS4_8TiledMMAINS4_8MMA_AtomIJNS4_4SM904GMMA26MMA_64x64x32_S32S8S8_SS_TNEEEENS4_6LayoutISC_NS5_IJNSA_ILi0EEESQ_SQ_EEEEENS5_IJNS4_10UnderscoreEST_ST_EEEEENS4_13SM90_TMA_LOADENS4_14ComposedLayoutINS4_7SwizzleILi1ELi4ELi3EEENS4_18smem_ptr_flag_bitsILi8EEENSP_INS5_IJNSA_ILi8EEESG_EEENS5_IJSG_SB_EEEEEEEvNS4_8identityESW_S16_vS17_EENS_8epilogue10collective6detail29Sm90TmaWarpSpecializedAdapterINS1A_15DefaultEpilogueIaSI_SI_NS19_6thread17LinearCombinationIaLi1EiiLNS1E_9ScaleType4KindE0ELNS_15FloatRoundStyleE2EaEENS1_15EpilogueDefaultEEEEEvvEEEEvNT_6ParamsE,"aw",@nobits
	.sectionflags	@""
	.align	16
	.zero		1024


//--------------------- .nv.shared.reserved.0     --------------------------
	.section	.nv.shared.reserved.0,"aw",@nobits
	.weak		__nv_reservedSMEM_offset_0_alias
	.size		__nv_reservedSMEM_offset_0_alias, 0, 0
	.other		__nv_reservedSMEM_offset_0_alias,@"STO_CUDA_RESERVED_SHARED STV_DEFAULT"
__nv_reservedSMEM_offset_0_alias:
	.zero		0


//--------------------- .nv.global                --------------------------
	.section	.nv.global,"aw",@nobits
.nv.global:
	.type		_ZN40_INTERNAL_f543180c_4_k_cu_bd4bbc19_281064cute1_E,@object
	.size		_ZN40_INTERNAL_f543180c_4_k_cu_bd4bbc19_281064cute1_E,(_ZN40_INTERNAL_f543180c_4_k_cu_bd4bbc19_281064cuda3std3__45__cpo6cbeginE - _ZN40_INTERNAL_f543180c_4_k_cu_bd4bbc19_281064cute1_E)
_ZN40_INTERNAL_f543180c_4_k_cu_bd4bbc19_281064cute1_E:
	.zero		1
	.type		_ZN40_INTERNAL_f543180c_4_k_cu_bd4bbc19_281064cuda3std3__45__cpo6cbeginE,@object
	.size		_ZN40_INTERNAL_f543180c_4_k_cu_bd4bbc19_281064cuda3std3__45__cpo6cbeginE,(_ZN40_INTERNAL_f543180c_4_k_cu_bd4bbc19_281064cuda3std3__48in_placeE - _ZN40_INTERNAL_f543180c_4_k_cu_bd4bbc19_281064cuda3std3__45__cpo6cbeginE)
_ZN40_INTERNAL_f543180c_4_k_cu_bd4bbc19_281064cuda3std3__45__cpo6cbeginE:
	.zero		1
	.type		_ZN40_INTERNAL_f543180c_4_k_cu_bd4bbc19_281064cuda3std3__48in_placeE,@object
	.size		_ZN40_INTERNAL_f543180c_4_k_cu_bd4bbc19_281064cuda3std3__48in_placeE,(_ZN40_INTERNAL_f543180c_4_k_cu_bd4bbc19_281064cuda3std6ranges3__45__cpo9iter_moveE - _ZN40_INTERNAL_f543180c_4_k_cu_bd4bbc19_281064cuda3std3__48in_placeE)
_ZN40_INTERNAL_f543180c_4_k_cu_bd4bbc19_281064cuda3std3__48in_placeE:
	.zero		1
	.type		_ZN40_INTERNAL_f543180c_4_k_cu_bd4bbc19_281064cuda3std6ranges3__45__cpo9iter_moveE,@object
	.size		_ZN40_INTERNAL_f543180c_4_k_cu_bd4bbc19_281064cuda3std6ranges3__45__cpo9iter_moveE,(_ZN40_INTERNAL_f543180c_4_k_cu_bd4bbc19_281064cuda3std3__45__cpo5beginE - _ZN40_INTERNAL_f543180c_4_k_cu_bd4bbc19_281064cuda3std6ranges3__45__cpo9iter_moveE)
_ZN40_INTERNAL_f543180c_4_k_cu_bd4bbc19_281064cuda3std6ranges3__45__cpo9iter_moveE:
	.zero		1
	.type		_ZN40_INTERNAL_f543180c_4_k_cu_bd4bbc19_281064cuda3std3__45__cpo5beginE,@object
	.size		_ZN40_INTERNAL_f543180c_4_k_cu_bd4bbc19_281064cuda3std3__45__cpo5beginE,(_ZN40_INTERNAL_f543180c_4_k_cu_bd4bbc19_281064cuda3std3__442_GLOBAL__N__f543180c_4_k_cu_bd4bbc19_281066ignoreE - _ZN40_INTERNAL_f543180c_4_k_cu_bd4bbc19_281064cuda3std3__45__cpo5beginE)
_ZN40_INTERNAL_f543180c_4_k_cu_bd4bbc19_281064cuda3std3__45__cpo5beginE:
	.zero		1
	.type		_ZN40_INTERNAL_f543180c_4_k_cu_bd4bbc19_281064cuda3std3__442_GLOBAL__N__f543180c_4_k_cu_bd4bbc19_281066ignoreE,@object
	.size		_ZN40_INTERNAL_f543180c_4_k_cu_bd4bbc19_281064cuda3std3__442_GLOBAL__N__f543180c_4_k_cu_bd4bbc19_281066ignoreE,(_ZN40_INTERNAL_f543180c_4_k_cu_bd4bbc19_281064cute7productE - _ZN40_INTERNAL_f543180c_4_k_cu_bd4bbc19_281064cuda3std3__442_GLOBAL__N__f543180c_4_k_cu_bd4bbc19_281066ignoreE)
_ZN40_INTERNAL_f543180c_4_k_cu_bd4bbc19_281064cuda3std3__442_GLOBAL__N__f543180c_4_k_cu_bd4bbc19_281066ignoreE:
	.zero		1
	.type		_ZN40_INTERNAL_f543180c_4_k_cu_bd4bbc19_281064cute7productE,@object
	.size		_ZN40_INTERNAL_f543180c_4_k_cu_bd4bbc19_281064cute7productE,(_ZN40_INTERNAL_f543180c_4_k_cu_bd4bbc19_281064cuda3std3__45__cpo3endE - _ZN40_INTERNAL_f543180c_4_k_cu_bd4bbc19_281064cute7productE)
_ZN40_INTERNAL_f543180c_4_k_cu_bd4bbc19_281064cute7productE:
	.zero		1
	.type		_ZN40_INTERNAL_f543180c_4_k_cu_bd4bbc19_281064cuda3std3__45__cpo3endE,@object
	.size		_ZN40_INTERNAL_f543180c_4_k_cu_bd4bbc19_281064cuda3std3__45__cpo3endE,(_ZN40_INTERNAL_f543180c_4_k_cu_bd4bbc19_281064cuda3std3__419piecewise_constructE - _ZN40_INTERNAL_f543180c_4_k_cu_bd4bbc19_281064cuda3std3__45__cpo3endE)
_ZN40_INTERNAL_f543180c_4_k_cu_bd4bbc19_281064cuda3std3__45__cpo3endE:
	.zero		1
	.type		_ZN40_INTERNAL_f543180c_4_k_cu_bd4bbc19_281064cuda3std3__419piecewise_constructE,@object
	.size		_ZN40_INTERNAL_f543180c_4_k_cu_bd4bbc19_281064cuda3std3__419piecewise_constructE,(_ZN40_INTERNAL_f543180c_4_k_cu_bd4bbc19_281064cuda3std3__45__cpo4cendE - _ZN40_INTERNAL_f543180c_4_k_cu_bd4bbc19_281064cuda3std3__419piecewise_constructE)
_ZN40_INTERNAL_f543180c_4_k_cu_bd4bbc19_281064cuda3std3__419piecewise_constructE:
	.zero		1
	.type		_ZN40_INTERNAL_f543180c_4_k_cu_bd4bbc19_281064cuda3std3__45__cpo4cendE,@object
	.size		_ZN40_INTERNAL_f543180c_4_k_cu_bd4bbc19_281064cuda3std3__45__cpo4cendE,(_ZN40_INTERNAL_f543180c_4_k_cu_bd4bbc19_281064cuda3std6ranges3__45__cpo4swapE - _ZN40_INTERNAL_f543180c_4_k_cu_bd4bbc19_281064cuda3std3__45__cpo4cendE)
_ZN40_INTERNAL_f543180c_4_k_cu_bd4bbc19_281064cuda3std3__45__cpo4cendE:
	.zero		1
	.type		_ZN40_INTERNAL_f543180c_4_k_cu_bd4bbc19_281064cuda3std6ranges3__45__cpo4swapE,@object
	.size		_ZN40_INTERNAL_f543180c_4_k_cu_bd4bbc19_281064cuda3std6ranges3__45__cpo4swapE,(.L_8 - _ZN40_INTERNAL_f543180c_4_k_cu_bd4bbc19_281064cuda3std6ranges3__45__cpo4swapE)
_ZN40_INTERNAL_f543180c_4_k_cu_bd4bbc19_281064cuda3std6ranges3__45__cpo4swapE:
	.zero		1
.L_8:


//--------------------- .nv.constant0._ZN7cutlass13device_kernelINS_4gemm6kernel13GemmUniversalIN4cute5tupleIJiiiiEEENS1_10collective13CollectiveMmaINS1_34MainloopSm90TmaGmmaWarpSpecializedILi56ENS5_IJNS4_1CILi1EEESB_SB_EEENS1_32KernelTmaWarpSpecializedPingpongEEENS5_IJNSA_ILi64EEESF_NSA_ILi32EEEEEEaNS5_IJlSB_lEEEaSI_NS4_8TiledMMAINS4_8MMA_AtomIJNS4_4SM904GMMA26MMA_64x64x32_S32S8S8_SS_TNEEEENS4_6LayoutISC_NS5_IJNSA_ILi0EEESQ_SQ_EEEEENS5_IJNS4_10UnderscoreEST_ST_EEEEENS4_13SM90_TMA_LOADENS4_14ComposedLayoutINS4_7SwizzleILi1ELi4ELi3EEENS4_18smem_ptr_flag_bitsILi8EEENSP_INS5_IJNSA_ILi8EEESG_EEENS5_IJSG_SB_EEEEEEEvNS4_8identityESW_S16_vS17_EENS_8epilogue10collective6detail29Sm90TmaWarpSpecializedAdapterINS1A_15DefaultEpilogueIaSI_SI_NS19_6thread17LinearCombinationIaLi1EiiLNS1E_9ScaleType4KindE0ELNS_15FloatRoundStyleE2EaEENS1_15EpilogueDefaultEEEEEvvEEEEvNT_6ParamsE --------------------------
	.section	.nv.constant0._ZN7cutlass13device_kernelINS_4gemm6kernel13GemmUniversalIN4cute5tupleIJiiiiEEENS1_10collective13CollectiveMmaINS1_34MainloopSm90TmaGmmaWarpSpecializedILi56ENS5_IJNS4_1CILi1EEESB_SB_EEENS1_32KernelTmaWarpSpecializedPingpongEEENS5_IJNSA_ILi64EEESF_NSA_ILi32EEEEEEaNS5_IJlSB_lEEEaSI_NS4_8TiledMMAINS4_8MMA_AtomIJNS4_4SM904GMMA26MMA_64x64x32_S32S8S8_SS_TNEEEENS4_6LayoutISC_NS5_IJNSA_ILi0EEESQ_SQ_EEEEENS5_IJNS4_10UnderscoreEST_ST_EEEEENS4_13SM90_TMA_LOADENS4_14ComposedLayoutINS4_7SwizzleILi1ELi4ELi3EEENS4_18smem_ptr_flag_bitsILi8EEENSP_INS5_IJNSA_ILi8EEESG_EEENS5_IJSG_SB_EEEEEEEvNS4_8identityESW_S16_vS17_EENS_8epilogue10collective6detail29Sm90TmaWarpSpecializedAdapterINS1A_15DefaultEpilogueIaSI_SI_NS19_6thread17LinearCombinationIaLi1EiiLNS1E_9ScaleType4KindE0ELNS_15FloatRoundStyleE2EaEENS1_15EpilogueDefaultEEEEEvvEEEEvNT_6ParamsE,"a",@progbits
	.sectionflags	@""
	.align	4
.nv.constant0._ZN7cutlass13device_kernelINS_4gemm6kernel13GemmUniversalIN4cute5tupleIJiiiiEEENS1_10collective13CollectiveMmaINS1_34MainloopSm90TmaGmmaWarpSpecializedILi56ENS5_IJNS4_1CILi1EEESB_SB_EEENS1_32KernelTmaWarpSpecializedPingpongEEENS5_IJNSA_ILi64EEESF_NSA_ILi32EEEEEEaNS5_IJlSB_lEEEaSI_NS4_8TiledMMAINS4_8MMA_AtomIJNS4_4SM904GMMA26MMA_64x64x32_S32S8S8_SS_TNEEEENS4_6LayoutISC_NS5_IJNSA_ILi0EEESQ_SQ_EEEEENS5_IJNS4_10UnderscoreEST_ST_EEEEENS4_13SM90_TMA_LOADENS4_14ComposedLayoutINS4_7SwizzleILi1ELi4ELi3EEENS4_18smem_ptr_flag_bitsILi8EEENSP_INS5_IJNSA_ILi8EEESG_EEENS5_IJSG_SB_EEEEEEEvNS4_8identityESW_S16_vS17_EENS_8epilogue10collective6detail29Sm90TmaWarpSpecializedAdapterINS1A_15DefaultEpilogueIaSI_SI_NS19_6thread17LinearCombinationIaLi1EiiLNS1E_9ScaleType4KindE0ELNS_15FloatRoundStyleE2EaEENS1_15EpilogueDefaultEEEEEvvEEEEvNT_6ParamsE:
	.zero		1664


//--------------------- SYMBOLS --------------------------

	.type		.nv.reservedSmem.offset0,@object
	.size		.nv.reservedSmem.offset0,0x4
	.type		__assertfail,@function
